	.target	sm_100a

	.elftype	@"ET_EXEC"


//--------------------- .note.nv.tkinfo           --------------------------
	.section	.note.nv.tkinfo,"",@"SHT_NOTE"
	.sectionflags	@"SHF_NOTE_NV_TKINFO"
	.tkinfo
        /*0018*/ 	.word	0x00000002
        /*0030*/ 	.string	""
        /*0030*/ 	.string	"ptxas"
        /*0030*/ 	.string	"Cuda compilation tools, release 13.0, V13.0.88"
        /*0030*/ 	.string	"Build cuda_13.0.r13.0/compiler.36424714_0"
        /*0030*/ 	.string	"-arch sm_100a -m 64 "



//--------------------- .note.nv.cuinfo           --------------------------
	.section	.note.nv.cuinfo,"",@"SHT_NOTE"
	.sectionflags	@"SHF_NOTE_NV_CUINFO"
        /*0018*/ 	.short	0x0002
        /*001a*/ 	.short	0x0064
        /*001c*/ 	.short	0x0082
	.zero		2


//--------------------- .nv.info                  --------------------------
	.section	.nv.info,"",@"SHT_CUDA_INFO"
	.align	4


	//----- nvinfo : EIATTR_REGCOUNT
	.align		4
        /*0000*/ 	.byte	0x04, 0x2f
        /*0002*/ 	.short	(.L_19 - .L_18)
	.align		4
.L_18:
        /*0004*/ 	.word	index@(_ZN7cutlass13device_kernelINS_4gemm6kernel13GemmUniversalIN4cute5tupleIJiiiiEEENS1_10collective13CollectiveMmaINS1_35MainloopSm100TmaUmmaWarpSpecializedILi16ELi2ELi4ENS5_IJNS4_1CILi1EEENSA_ILi4EEESB_EEEEENS5_IJNSA_ILi128EEENSA_ILi64EEENSA_ILi32EEEEEENS_10bfloat16_tENS5_IJlSB_lEEESJ_SK_NS4_8TiledMMAINS4_8MMA_AtomIJNS4_20SM100_MMA_F16BF16_SSISJ_SJ_fLi128ELi64ELNS4_4UMMA5MajorE0ELSP_0ELNSO_7ScaleInE0ELSQ_0EEEEEENS4_6LayoutINS5_IJSB_SB_SB_EEENS5_IJNSA_ILi0EEESV_SV_EEEEENS5_IJNS4_10UnderscoreESY_SY_EEEEENS4_23SM90_TMA_LOAD_MULTICASTENS4_14ComposedLayoutINS4_7SwizzleILi2ELi4ELi3EEENS4_18smem_ptr_flag_bitsILi16EEENST_INS5_IJNSA_ILi8EEESH_EEENS5_IJSH_SB_EEEEEEEvNS4_8identityENS4_13SM90_TMA_LOADES1B_vS1C_EENS_8epilogue10collective18CollectiveEpilogueINS1F_23Sm100TmaWarpSpecializedILi3ELi2ELi32ELb1ELb0EEEJSI_NS5_IJNST_ISF_SB_EENST_ISH_SB_EEEEESJ_SK_SJ_SK_NS1F_6fusion15FusionCallbacksIS1J_NS1N_17LinearCombinationISJ_fSJ_fLNS_15FloatRoundStyleE2EEESI_S1M_JEEENS4_5SM1004TMEM4LOAD26SM100_TMEM_LOAD_32dp32b32xES1D_S1B_NS4_39AutoVectorizingCopyWithAssumedAlignmentILi128EEENS4_14SM90_TMA_STOREES1B_S1Y_S1Y_EEEvvEEEEvNT_6ParamsE)
        /*0008*/ 	.word	0x00000077


	//----- nvinfo : EIATTR_FRAME_SIZE
	.align		4
.L_19:
        /*000c*/ 	.byte	0x04, 0x11
        /*000e*/ 	.short	(.L_21 - .L_20)
	.align		4
.L_20:
        /*0010*/ 	.word	index@($__internal_2_$__cuda_sm10x_tcgen05_guardrail_trap_unallocated_columns_being_dealloced)
        /*0014*/ 	.word	0x00000000


	//----- nvinfo : EIATTR_FRAME_SIZE
	.align		4
.L_21:
        /*0018*/ 	.byte	0x04, 0x11
        /*001a*/ 	.short	(.L_23 - .L_22)
	.align		4
.L_22:
        /*001c*/ 	.word	index@($__internal_1_$__cuda_sm10x_tcgen05_guardrail_trap_phase_invalid_during_alloc)
        /*0020*/ 	.word	0x00000000


	//----- nvinfo : EIATTR_FRAME_SIZE
	.align		4
.L_23:
        /*0024*/ 	.byte	0x04, 0x11
        /*0026*/ 	.short	(.L_25 - .L_24)
	.align		4
.L_24:
        /*0028*/ 	.word	index@($__internal_0_$__cuda_sm10x_tcgen05_guardrail_trap_col_being_dealloced_not_returned_by_alloc)
        /*002c*/ 	.word	0x00000000


	//----- nvinfo : EIATTR_FRAME_SIZE
	.align		4
.L_25:
        /*0030*/ 	.byte	0x04, 0x11
        /*0032*/ 	.short	(.L_27 - .L_26)
	.align		4
.L_26:
        /*0034*/ 	.word	index@(_ZN7cutlass13device_kernelINS_4gemm6kernel13GemmUniversalIN4cute5tupleIJiiiiEEENS1_10collective13CollectiveMmaINS1_35MainloopSm100TmaUmmaWarpSpecializedILi16ELi2ELi4ENS5_IJNS4_1CILi1EEENSA_ILi4EEESB_EEEEENS5_IJNSA_ILi128EEENSA_ILi64EEENSA_ILi32EEEEEENS_10bfloat16_tENS5_IJlSB_lEEESJ_SK_NS4_8TiledMMAINS4_8MMA_AtomIJNS4_20SM100_MMA_F16BF16_SSISJ_SJ_fLi128ELi64ELNS4_4UMMA5MajorE0ELSP_0ELNSO_7ScaleInE0ELSQ_0EEEEEENS4_6LayoutINS5_IJSB_SB_SB_EEENS5_IJNSA_ILi0EEESV_SV_EEEEENS5_IJNS4_10UnderscoreESY_SY_EEEEENS4_23SM90_TMA_LOAD_MULTICASTENS4_14ComposedLayoutINS4_7SwizzleILi2ELi4ELi3EEENS4_18smem_ptr_flag_bitsILi16EEENST_INS5_IJNSA_ILi8EEESH_EEENS5_IJSH_SB_EEEEEEEvNS4_8identityENS4_13SM90_TMA_LOADES1B_vS1C_EENS_8epilogue10collective18CollectiveEpilogueINS1F_23Sm100TmaWarpSpecializedILi3ELi2ELi32ELb1ELb0EEEJSI_NS5_IJNST_ISF_SB_EENST_ISH_SB_EEEEESJ_SK_SJ_SK_NS1F_6fusion15FusionCallbacksIS1J_NS1N_17LinearCombinationISJ_fSJ_fLNS_15FloatRoundStyleE2EEESI_S1M_JEEENS4_5SM1004TMEM4LOAD26SM100_TMEM_LOAD_32dp32b32xES1D_S1B_NS4_39AutoVectorizingCopyWithAssumedAlignmentILi128EEENS4_14SM90_TMA_STOREES1B_S1Y_S1Y_EEEvvEEEEvNT_6ParamsE)
        /*0038*/ 	.word	0x00000000


	//----- nvinfo : EIATTR_MIN_STACK_SIZE
	.align		4
.L_27:
        /*003c*/ 	.byte	0x04, 0x12
        /*003e*/ 	.short	(.L_29 - .L_28)
	.align		4
.L_28:
        /*0040*/ 	.word	index@(_ZN7cutlass13device_kernelINS_4gemm6kernel13GemmUniversalIN4cute5tupleIJiiiiEEENS1_10collective13CollectiveMmaINS1_35MainloopSm100TmaUmmaWarpSpecializedILi16ELi2ELi4ENS5_IJNS4_1CILi1EEENSA_ILi4EEESB_EEEEENS5_IJNSA_ILi128EEENSA_ILi64EEENSA_ILi32EEEEEENS_10bfloat16_tENS5_IJlSB_lEEESJ_SK_NS4_8TiledMMAINS4_8MMA_AtomIJNS4_20SM100_MMA_F16BF16_SSISJ_SJ_fLi128ELi64ELNS4_4UMMA5MajorE0ELSP_0ELNSO_7ScaleInE0ELSQ_0EEEEEENS4_6LayoutINS5_IJSB_SB_SB_EEENS5_IJNSA_ILi0EEESV_SV_EEEEENS5_IJNS4_10UnderscoreESY_SY_EEEEENS4_23SM90_TMA_LOAD_MULTICASTENS4_14ComposedLayoutINS4_7SwizzleILi2ELi4ELi3EEENS4_18smem_ptr_flag_bitsILi16EEENST_INS5_IJNSA_ILi8EEESH_EEENS5_IJSH_SB_EEEEEEEvNS4_8identityENS4_13SM90_TMA_LOADES1B_vS1C_EENS_8epilogue10collective18CollectiveEpilogueINS1F_23Sm100TmaWarpSpecializedILi3ELi2ELi32ELb1ELb0EEEJSI_NS5_IJNST_ISF_SB_EENST_ISH_SB_EEEEESJ_SK_SJ_SK_NS1F_6fusion15FusionCallbacksIS1J_NS1N_17LinearCombinationISJ_fSJ_fLNS_15FloatRoundStyleE2EEESI_S1M_JEEENS4_5SM1004TMEM4LOAD26SM100_TMEM_LOAD_32dp32b32xES1D_S1B_NS4_39AutoVectorizingCopyWithAssumedAlignmentILi128EEENS4_14SM90_TMA_STOREES1B_S1Y_S1Y_EEEvvEEEEvNT_6ParamsE)
        /*0044*/ 	.word	0x00000000
.L_29:


//--------------------- .nv.compat                --------------------------
	.section	.nv.compat,"",@"SHT_CUDA_COMPAT_INFO"
	.align	4
        /*0000*/ 	.byte	0x02, 0x09, 0x01, 0x00, 0x02, 0x02, 0x02, 0x00, 0x02, 0x05, 0x05, 0x00, 0x03, 0x07, 0x01, 0x01
        /*0010*/ 	.byte	0x02, 0x03, 0x01, 0x00, 0x02, 0x06, 0x01, 0x00, 0x04, 0x0b, 0x08, 0x00, 0x09, 0x00, 0x00, 0x00
        /*0020*/ 	.byte	0x00, 0x00, 0x00, 0x00


//--------------------- .nv.info._ZN7cutlass13device_kernelINS_4gemm6kernel13GemmUniversalIN4cute5tupleIJiiiiEEENS1_10collective13CollectiveMmaINS1_35MainloopSm100TmaUmmaWarpSpecializedILi16ELi2ELi4ENS5_IJNS4_1CILi1EEENSA_ILi4EEESB_EEEEENS5_IJNSA_ILi128EEENSA_ILi64EEENSA_ILi32EEEEEENS_10bfloat16_tENS5_IJlSB_lEEESJ_SK_NS4_8TiledMMAINS4_8MMA_AtomIJNS4_20SM100_MMA_F16BF16_SSISJ_SJ_fLi128ELi64ELNS4_4UMMA5MajorE0ELSP_0ELNSO_7ScaleInE0ELSQ_0EEEEEENS4_6LayoutINS5_IJSB_SB_SB_EEENS5_IJNSA_ILi0EEESV_SV_EEEEENS5_IJNS4_10UnderscoreESY_SY_EEEEENS4_23SM90_TMA_LOAD_MULTICASTENS4_14ComposedLayoutINS4_7SwizzleILi2ELi4ELi3EEENS4_18smem_ptr_flag_bitsILi16EEENST_INS5_IJNSA_ILi8EEESH_EEENS5_IJSH_SB_EEEEEEEvNS4_8identityENS4_13SM90_TMA_LOADES1B_vS1C_EENS_8epilogue10collective18CollectiveEpilogueINS1F_23Sm100TmaWarpSpecializedILi3ELi2ELi32ELb1ELb0EEEJSI_NS5_IJNST_ISF_SB_EENST_ISH_SB_EEEEESJ_SK_SJ_SK_NS1F_6fusion15FusionCallbacksIS1J_NS1N_17LinearCombinationISJ_fSJ_fLNS_15FloatRoundStyleE2EEESI_S1M_JEEENS4_5SM1004TMEM4LOAD26SM100_TMEM_LOAD_32dp32b32xES1D_S1B_NS4_39AutoVectorizingCopyWithAssumedAlignmentILi128EEENS4_14SM90_TMA_STOREES1B_S1Y_S1Y_EEEvvEEEEvNT_6ParamsE --------------------------
	.section	.nv.info._ZN7cutlass13device_kernelINS_4gemm6kernel13GemmUniversalIN4cute5tupleIJiiiiEEENS1_10collective13CollectiveMmaINS1_35MainloopSm100TmaUmmaWarpSpecializedILi16ELi2ELi4ENS5_IJNS4_1CILi1EEENSA_ILi4EEESB_EEEEENS5_IJNSA_ILi128EEENSA_ILi64EEENSA_ILi32EEEEEENS_10bfloat16_tENS5_IJlSB_lEEESJ_SK_NS4_8TiledMMAINS4_8MMA_AtomIJNS4_20SM100_MMA_F16BF16_SSISJ_SJ_fLi128ELi64ELNS4_4UMMA5MajorE0ELSP_0ELNSO_7ScaleInE0ELSQ_0EEEEEENS4_6LayoutINS5_IJSB_SB_SB_EEENS5_IJNSA_ILi0EEESV_SV_EEEEENS5_IJNS4_10UnderscoreESY_SY_EEEEENS4_23SM90_TMA_LOAD_MULTICASTENS4_14ComposedLayoutINS4_7SwizzleILi2ELi4ELi3EEENS4_18smem_ptr_flag_bitsILi16EEENST_INS5_IJNSA_ILi8EEESH_EEENS5_IJSH_SB_EEEEEEEvNS4_8identityENS4_13SM90_TMA_LOADES1B_vS1C_EENS_8epilogue10collective18CollectiveEpilogueINS1F_23Sm100TmaWarpSpecializedILi3ELi2ELi32ELb1ELb0EEEJSI_NS5_IJNST_ISF_SB_EENST_ISH_SB_EEEEESJ_SK_SJ_SK_NS1F_6fusion15FusionCallbacksIS1J_NS1N_17LinearCombinationISJ_fSJ_fLNS_15FloatRoundStyleE2EEESI_S1M_JEEENS4_5SM1004TMEM4LOAD26SM100_TMEM_LOAD_32dp32b32xES1D_S1B_NS4_39AutoVectorizingCopyWithAssumedAlignmentILi128EEENS4_14SM90_TMA_STOREES1B_S1Y_S1Y_EEEvvEEEEvNT_6ParamsE,"",@"SHT_CUDA_INFO"
	.sectionflags	@""
	.align	4


	//----- nvinfo : EIATTR_CUDA_API_VERSION
	.align		4
        /*0000*/ 	.byte	0x04, 0x37
        /*0002*/ 	.short	(.L_31 - .L_30)
.L_30:
        /*0004*/ 	.word	0x00000082


	//----- nvinfo : EIATTR_KPARAM_INFO
	.align		4
.L_31:
        /*0008*/ 	.byte	0x04, 0x17
        /*000a*/ 	.short	(.L_33 - .L_32)
.L_32:
        /*000c*/ 	.word	0x00000000
        /*0010*/ 	.short	0x0000
        /*0012*/ 	.short	0x0000
        /*0014*/ 	.byte	0x00, 0xf0, 0x01, 0x20


	//----- nvinfo : EIATTR_AT_ENTRY_FRAGMENTS
	.align		4
.L_33:
        /*0018*/ 	.byte	0x04, 0x4f
        /*001a*/ 	.short	(.L_35 - .L_34)


	//   ....[0]....
.L_34:
        /*001c*/ 	.word	0x00000006


	//----- nvinfo : EIATTR_RESERVED_SMEM_USED
	.align		4
.L_35:
        /*0020*/ 	.byte	0x01, 0x41
	.zero		2


	//----- nvinfo : EIATTR_SPARSE_MMA_MASK
	.align		4
        /*0024*/ 	.byte	0x03, 0x50
        /*0026*/ 	.short	0x0000


	//----- nvinfo : EIATTR_TCGEN05_1CTA_USED
	.align		4
        /*0028*/ 	.byte	0x01, 0x51
	.zero		2


	//----- nvinfo : EIATTR_MAXREG_COUNT
	.align		4
        /*002c*/ 	.byte	0x03, 0x1b
        /*002e*/ 	.short	0x00ff


	//----- nvinfo : EIATTR_NUM_BARRIERS
	.align		4
        /*0030*/ 	.byte	0x02, 0x4c
        /*0032*/ 	.byte	0x07
	.zero		1


	//----- nvinfo : EIATTR_EXTERNS
	.align		4
        /*0034*/ 	.byte	0x04, 0x0f
        /*0036*/ 	.short	(.L_37 - .L_36)


	//   ....[0]....
	.align		4
.L_36:
        /*0038*/ 	.word	index@(__assertfail)


	//----- nvinfo : EIATTR_MERCURY_ISA_VERSION
	.align		4
.L_37:
        /*003c*/ 	.byte	0x03, 0x5f
        /*003e*/ 	.short	0x0101


	//----- nvinfo : EIATTR_INT_WARP_WIDE_INSTR_OFFSETS
	.align		4
        /*0040*/ 	.byte	0x04, 0x31
        /*0042*/ 	.short	(.L_39 - .L_38)


	//   ....[0]....
.L_38:
        /*0044*/ 	.word	0x000044c0


	//   ....[1]....
        /*0048*/ 	.word	0x000044e0


	//   ....[2]....
        /*004c*/ 	.word	0x00004510


	//   ....[3]....
        /*0050*/ 	.word	0x000050f0


	//   ....[4]....
        /*0054*/ 	.word	0x00005170


	//   ....[5]....
        /*0058*/ 	.word	0x00005280


	//   ....[6]....
        /*005c*/ 	.word	0x00005390


	//----- nvinfo : EIATTR_COOP_GROUP_MASK_REGIDS
	.align		4
.L_39:
        /*0060*/ 	.byte	0x04, 0x29
        /*0062*/ 	.short	(.L_41 - .L_40)


	//   ....[0]....
.L_40:
        /*0064*/ 	.word	0xffffffff


	//   ....[1]....
        /*0068*/ 	.word	0xffffffff


	//   ....[2]....
        /*006c*/ 	.word	0xffffffff


	//   ....[3]....
        /*0070*/ 	.word	0xffffffff


	//   ....[4]....
        /*0074*/ 	.word	0xffffffff


	//   ....[5]....
        /*0078*/ 	.word	0xffffffff


	//   ....[6]....
        /*007c*/ 	.word	0xffffffff


	//   ....[7]....
        /*0080*/ 	.word	0xffffffff


	//   ....[8]....
        /*0084*/ 	.word	0xffffffff


	//   ....[9]....
        /*0088*/ 	.word	0xffffffff


	//   ....[10]....
        /*008c*/ 	.word	0xffffffff


	//   ....[11]....
        /*0090*/ 	.word	0xffffffff


	//   ....[12]....
        /*0094*/ 	.word	0xffffffff


	//   ....[13]....
        /*0098*/ 	.word	0xffffffff


	//----- nvinfo : EIATTR_COOP_GROUP_INSTR_OFFSETS
	.align		4
.L_41:
        /*009c*/ 	.byte	0x04, 0x28
        /*009e*/ 	.short	(.L_43 - .L_42)


	//   ....[0]....
.L_42:
        /*00a0*/ 	.word	0x00000080


	//   ....[1]....
        /*00a4*/ 	.word	0x000004f0


	//   ....[2]....
        /*00a8*/ 	.word	0x00000850


	//   ....[3]....
        /*00ac*/ 	.word	0x000009d0


	//   ....[4]....
        /*00b0*/ 	.word	0x00000ad0


	//   ....[5]....
        /*00b4*/ 	.word	0x00000c40


	//   ....[6]....
        /*00b8*/ 	.word	0x00000de0


	//   ....[7]....
        /*00bc*/ 	.word	0x00000f90


	//   ....[8]....
        /*00c0*/ 	.word	0x00002240


	//   ....[9]....
        /*00c4*/ 	.word	0x000037f0


	//   ....[10]....
        /*00c8*/ 	.word	0x00003a00


	//   ....[11]....
        /*00cc*/ 	.word	0x00003a30


	//   ....[12]....
        /*00d0*/ 	.word	0x000043a0


	//   ....[13]....
        /*00d4*/ 	.word	0x000045d0


	//----- nvinfo : EIATTR_VRC_CTA_INIT_COUNT
	.align		4
.L_43:
        /*00d8*/ 	.byte	0x02, 0x4a
        /*00da*/ 	.byte	0x80
	.zero		1


	//----- nvinfo : EIATTR_SYSCALL_OFFSETS
	.align		4
        /*00dc*/ 	.byte	0x04, 0x46
        /*00de*/ 	.short	(.L_45 - .L_44)


	//   ....[0]....
.L_44:
        /*00e0*/ 	.word	0x00006080


	//   ....[1]....
        /*00e4*/ 	.word	0x00006170


	//   ....[2]....
        /*00e8*/ 	.word	0x00006a10


	//   ....[3]....
        /*00ec*/ 	.word	0x000076e0


	//----- nvinfo : EIATTR_MBARRIER_INSTR_OFFSETS
	.align		4
.L_45:
        /*00f0*/ 	.byte	0x04, 0x39
        /*00f2*/ 	.short	(.L_47 - .L_46)


	//   ....[0]....
.L_46:
        /*00f4*/ 	.word	0x00000630
        /*00f8*/ 	.word	0x000000ff
        /*00fc*/ 	.word	0x00000000
        /*0100*/ 	.short	0x0100
        /*0102*/ 	.byte	0x04
	.zero		1


	//   ....[1]....
        /*0104*/ 	.word	0x00000640
        /*0108*/ 	.word	0x000000ff
        /*010c*/ 	.word	0x00000080
        /*0110*/ 	.short	0x0100
        /*0112*/ 	.byte	0x04
	.zero		1


	//   ....[2]....
        /*0114*/ 	.word	0x00000650
        /*0118*/ 	.word	0x000000ff
        /*011c*/ 	.word	0x00000008
        /*0120*/ 	.short	0x0100
        /*0122*/ 	.byte	0x04
	.zero		1


	//   ....[3]....
        /*0124*/ 	.word	0x00000660
        /*0128*/ 	.word	0x000000ff
        /*012c*/ 	.word	0x00000088
        /*0130*/ 	.short	0x0100
        /*0132*/ 	.byte	0x04
	.zero		1


	//   ....[4]....
        /*0134*/ 	.word	0x00000670
        /*0138*/ 	.word	0x000000ff
        /*013c*/ 	.word	0x00000010
        /*0140*/ 	.short	0x0100
        /*0142*/ 	.byte	0x04
	.zero		1


	//   ....[5]....
        /*0144*/ 	.word	0x00000680
        /*0148*/ 	.word	0x000000ff
        /*014c*/ 	.word	0x00000090
        /*0150*/ 	.short	0x0100
        /*0152*/ 	.byte	0x04
	.zero		1


	//   ....[6]....
        /*0154*/ 	.word	0x00000690
        /*0158*/ 	.word	0x000000ff
        /*015c*/ 	.word	0x00000018
        /*0160*/ 	.short	0x0100
        /*0162*/ 	.byte	0x04
	.zero		1


	//   ....[7]....
        /*0164*/ 	.word	0x000006a0
        /*0168*/ 	.word	0x000000ff
        /*016c*/ 	.word	0x00000098
        /*0170*/ 	.short	0x0100
        /*0172*/ 	.byte	0x04
	.zero		1


	//   ....[8]....
        /*0174*/ 	.word	0x000006b0
        /*0178*/ 	.word	0x000000ff
        /*017c*/ 	.word	0x00000020
        /*0180*/ 	.short	0x0100
        /*0182*/ 	.byte	0x04
	.zero		1


	//   ....[9]....
        /*0184*/ 	.word	0x000006c0
        /*0188*/ 	.word	0x000000ff
        /*018c*/ 	.word	0x000000a0
        /*0190*/ 	.short	0x0100
        /*0192*/ 	.byte	0x04
	.zero		1


	//   ....[10]....
        /*0194*/ 	.word	0x000006d0
        /*0198*/ 	.word	0x000000ff
        /*019c*/ 	.word	0x00000028
        /*01a0*/ 	.short	0x0100
        /*01a2*/ 	.byte	0x04
	.zero		1


	//   ....[11]....
        /*01a4*/ 	.word	0x000006e0
        /*01a8*/ 	.word	0x000000ff
        /*01ac*/ 	.word	0x000000a8
        /*01b0*/ 	.short	0x0100
        /*01b2*/ 	.byte	0x04
	.zero		1


	//   ....[12]....
        /*01b4*/ 	.word	0x000006f0
        /*01b8*/ 	.word	0x000000ff
        /*01bc*/ 	.word	0x00000030
        /*01c0*/ 	.short	0x0100
        /*01c2*/ 	.byte	0x04
	.zero		1


	//   ....[13]....
        /*01c4*/ 	.word	0x00000700
        /*01c8*/ 	.word	0x000000ff
        /*01cc*/ 	.word	0x000000b0
        /*01d0*/ 	.short	0x0100
        /*01d2*/ 	.byte	0x04
	.zero		1


	//   ....[14]....
        /*01d4*/ 	.word	0x00000710
        /*01d8*/ 	.word	0x000000ff
        /*01dc*/ 	.word	0x00000038
        /*01e0*/ 	.short	0x0100
        /*01e2*/ 	.byte	0x04
	.zero		1


	//   ....[15]....
        /*01e4*/ 	.word	0x00000720
        /*01e8*/ 	.word	0x000000ff
        /*01ec*/ 	.word	0x000000b8
        /*01f0*/ 	.short	0x0100
        /*01f2*/ 	.byte	0x04
	.zero		1


	//   ....[16]....
        /*01f4*/ 	.word	0x00000730
        /*01f8*/ 	.word	0x000000ff
        /*01fc*/ 	.word	0x00000040
        /*0200*/ 	.short	0x0100
        /*0202*/ 	.byte	0x04
	.zero		1


	//   ....[17]....
        /*0204*/ 	.word	0x00000740
        /*0208*/ 	.word	0x000000ff
        /*020c*/ 	.word	0x000000c0
        /*0210*/ 	.short	0x0100
        /*0212*/ 	.byte	0x04
	.zero		1


	//   ....[18]....
        /*0214*/ 	.word	0x00000750
        /*0218*/ 	.word	0x000000ff
        /*021c*/ 	.word	0x00000048
        /*0220*/ 	.short	0x0100
        /*0222*/ 	.byte	0x04
	.zero		1


	//   ....[19]....
        /*0224*/ 	.word	0x00000760
        /*0228*/ 	.word	0x000000ff
        /*022c*/ 	.word	0x000000c8
        /*0230*/ 	.short	0x0100
        /*0232*/ 	.byte	0x04
	.zero		1


	//   ....[20]....
        /*0234*/ 	.word	0x00000770
        /*0238*/ 	.word	0x000000ff
        /*023c*/ 	.word	0x00000050
        /*0240*/ 	.short	0x0100
        /*0242*/ 	.byte	0x04
	.zero		1


	//   ....[21]....
        /*0244*/ 	.word	0x00000780
        /*0248*/ 	.word	0x000000ff
        /*024c*/ 	.word	0x000000d0
        /*0250*/ 	.short	0x0100
        /*0252*/ 	.byte	0x04
	.zero		1


	//   ....[22]....
        /*0254*/ 	.word	0x00000790
        /*0258*/ 	.word	0x000000ff
        /*025c*/ 	.word	0x00000058
        /*0260*/ 	.short	0x0100
        /*0262*/ 	.byte	0x04
	.zero		1


	//   ....[23]....
        /*0264*/ 	.word	0x000007a0
        /*0268*/ 	.word	0x000000ff
        /*026c*/ 	.word	0x000000d8
        /*0270*/ 	.short	0x0100
        /*0272*/ 	.byte	0x04
	.zero		1


	//   ....[24]....
        /*0274*/ 	.word	0x000007b0
        /*0278*/ 	.word	0x000000ff
        /*027c*/ 	.word	0x00000060
        /*0280*/ 	.short	0x0100
        /*0282*/ 	.byte	0x04
	.zero		1


	//   ....[25]....
        /*0284*/ 	.word	0x000007c0
        /*0288*/ 	.word	0x000000ff
        /*028c*/ 	.word	0x000000e0
        /*0290*/ 	.short	0x0100
        /*0292*/ 	.byte	0x04
	.zero		1


	//   ....[26]....
        /*0294*/ 	.word	0x000007d0
        /*0298*/ 	.word	0x000000ff
        /*029c*/ 	.word	0x00000068
        /*02a0*/ 	.short	0x0100
        /*02a2*/ 	.byte	0x04
	.zero		1


	//   ....[27]....
        /*02a4*/ 	.word	0x000007e0
        /*02a8*/ 	.word	0x000000ff
        /*02ac*/ 	.word	0x000000e8
        /*02b0*/ 	.short	0x0100
        /*02b2*/ 	.byte	0x04
	.zero		1


	//   ....[28]....
        /*02b4*/ 	.word	0x000007f0
        /*02b8*/ 	.word	0x000000ff
        /*02bc*/ 	.word	0x00000070
        /*02c0*/ 	.short	0x0100
        /*02c2*/ 	.byte	0x04
	.zero		1


	//   ....[29]....
        /*02c4*/ 	.word	0x00000800
        /*02c8*/ 	.word	0x000000ff
        /*02cc*/ 	.word	0x000000f0
        /*02d0*/ 	.short	0x0100
        /*02d2*/ 	.byte	0x04
	.zero		1


	//   ....[30]....
        /*02d4*/ 	.word	0x00000810
        /*02d8*/ 	.word	0x000000ff
        /*02dc*/ 	.word	0x00000078
        /*02e0*/ 	.short	0x0100
        /*02e2*/ 	.byte	0x04
	.zero		1


	//   ....[31]....
        /*02e4*/ 	.word	0x00000820
        /*02e8*/ 	.word	0x000000ff
        /*02ec*/ 	.word	0x000000f8
        /*02f0*/ 	.short	0x0100
        /*02f2*/ 	.byte	0x04
	.zero		1


	//   ....[32]....
        /*02f4*/ 	.word	0x00000960
        /*02f8*/ 	.word	0x000000ff
        /*02fc*/ 	.word	0x00000100
        /*0300*/ 	.short	0x0100
        /*0302*/ 	.byte	0x04
	.zero		1


	//   ....[33]....
        /*0304*/ 	.word	0x00000970
        /*0308*/ 	.word	0x000000ff
        /*030c*/ 	.word	0x00000118
        /*0310*/ 	.short	0x0100
        /*0312*/ 	.byte	0x04
	.zero		1


	//   ....[34]....
        /*0314*/ 	.word	0x00000980
        /*0318*/ 	.word	0x000000ff
        /*031c*/ 	.word	0x00000108
        /*0320*/ 	.short	0x0100
        /*0322*/ 	.byte	0x04
	.zero		1


	//   ....[35]....
        /*0324*/ 	.word	0x00000990
        /*0328*/ 	.word	0x000000ff
        /*032c*/ 	.word	0x00000120
        /*0330*/ 	.short	0x0100
        /*0332*/ 	.byte	0x04
	.zero		1


	//   ....[36]....
        /*0334*/ 	.word	0x000009a0
        /*0338*/ 	.word	0x000000ff
        /*033c*/ 	.word	0x00000110
        /*0340*/ 	.short	0x0100
        /*0342*/ 	.byte	0x04
	.zero		1


	//   ....[37]....
        /*0344*/ 	.word	0x000009b0
        /*0348*/ 	.word	0x000000ff
        /*034c*/ 	.word	0x00000128
        /*0350*/ 	.short	0x0100
        /*0352*/ 	.byte	0x04
	.zero		1


	//   ....[38]....
        /*0354*/ 	.word	0x00000aa0
        /*0358*/ 	.word	0x000000ff
        /*035c*/ 	.word	0x00000130
        /*0360*/ 	.short	0x0100
        /*0362*/ 	.byte	0x06
	.zero		1


	//   ....[39]....
        /*0364*/ 	.word	0x00000ab0
        /*0368*/ 	.word	0x000000ff
        /*036c*/ 	.word	0x00000138
        /*0370*/ 	.short	0x0100
        /*0372*/ 	.byte	0x06
	.zero		1


	//   ....[40]....
        /*0374*/ 	.word	0x00000bf0
        /*0378*/ 	.word	0x000000ff
        /*037c*/ 	.word	0x00000140
        /*0380*/ 	.short	0x0100
        /*0382*/ 	.byte	0x06
	.zero		1


	//   ....[41]....
        /*0384*/ 	.word	0x00000c00
        /*0388*/ 	.word	0x000000ff
        /*038c*/ 	.word	0x00000150
        /*0390*/ 	.short	0x0100
        /*0392*/ 	.byte	0x06
	.zero		1


	//   ....[42]....
        /*0394*/ 	.word	0x00000c10
        /*0398*/ 	.word	0x000000ff
        /*039c*/ 	.word	0x00000148
        /*03a0*/ 	.short	0x0100
        /*03a2*/ 	.byte	0x06
	.zero		1


	//   ....[43]....
        /*03a4*/ 	.word	0x00000c20
        /*03a8*/ 	.word	0x000000ff
        /*03ac*/ 	.word	0x00000158
        /*03b0*/ 	.short	0x0100
        /*03b2*/ 	.byte	0x06
	.zero		1


	//   ....[44]....
        /*03b4*/ 	.word	0x00000d50
        /*03b8*/ 	.word	0x000000ff
        /*03bc*/ 	.word	0x00000160
        /*03c0*/ 	.short	0x0100
        /*03c2*/ 	.byte	0x04
	.zero		1


	//   ....[45]....
        /*03c4*/ 	.word	0x00000d60
        /*03c8*/ 	.word	0x000000ff
        /*03cc*/ 	.word	0x00000180
        /*03d0*/ 	.short	0x0100
        /*03d2*/ 	.byte	0x04
	.zero		1


	//   ....[46]....
        /*03d4*/ 	.word	0x00000d70
        /*03d8*/ 	.word	0x000000ff
        /*03dc*/ 	.word	0x00000168
        /*03e0*/ 	.short	0x0100
        /*03e2*/ 	.byte	0x04
	.zero		1


	//   ....[47]....
        /*03e4*/ 	.word	0x00000d80
        /*03e8*/ 	.word	0x000000ff
        /*03ec*/ 	.word	0x00000188
        /*03f0*/ 	.short	0x0100
        /*03f2*/ 	.byte	0x04
	.zero		1


	//   ....[48]....
        /*03f4*/ 	.word	0x00000d90
        /*03f8*/ 	.word	0x000000ff
        /*03fc*/ 	.word	0x00000170
        /*0400*/ 	.short	0x0100
        /*0402*/ 	.byte	0x04
	.zero		1


	//   ....[49]....
        /*0404*/ 	.word	0x00000da0
        /*0408*/ 	.word	0x000000ff
        /*040c*/ 	.word	0x00000190
        /*0410*/ 	.short	0x0100
        /*0412*/ 	.byte	0x04
	.zero		1


	//   ....[50]....
        /*0414*/ 	.word	0x00000db0
        /*0418*/ 	.word	0x000000ff
        /*041c*/ 	.word	0x00000178
        /*0420*/ 	.short	0x0100
        /*0422*/ 	.byte	0x04
	.zero		1


	//   ....[51]....
        /*0424*/ 	.word	0x00000dc0
        /*0428*/ 	.word	0x000000ff
        /*042c*/ 	.word	0x00000198
        /*0430*/ 	.short	0x0100
        /*0432*/ 	.byte	0x04
	.zero		1


	//   ....[52]....
        /*0434*/ 	.word	0x00000eb0
        /*0438*/ 	.word	0x000000ff
        /*043c*/ 	.word	0x000001a0
        /*0440*/ 	.short	0x0100
        /*0442*/ 	.byte	0x04
	.zero		1


	//   ....[53]....
        /*0444*/ 	.word	0x00000ec0
        /*0448*/ 	.word	0x000000ff
        /*044c*/ 	.word	0x000001b0
        /*0450*/ 	.short	0x0100
        /*0452*/ 	.byte	0x04
	.zero		1


	//   ....[54]....
        /*0454*/ 	.word	0x00000ed0
        /*0458*/ 	.word	0x000000ff
        /*045c*/ 	.word	0x000001a8
        /*0460*/ 	.short	0x0100
        /*0462*/ 	.byte	0x04
	.zero		1


	//   ....[55]....
        /*0464*/ 	.word	0x00000ee0
        /*0468*/ 	.word	0x000000ff
        /*046c*/ 	.word	0x000001b8
        /*0470*/ 	.short	0x0100
        /*0472*/ 	.byte	0x04
	.zero		1


	//   ....[56]....
        /*0474*/ 	.word	0x00001ae0
        /*0478*/ 	.word	0x00000000
        /*047c*/ 	.word	0x000001b0
        /*0480*/ 	.short	0x010a
        /*0482*/ 	.byte	0xff
	.zero		1


	//   ....[57]....
        /*0484*/ 	.word	0x00001b00
        /*0488*/ 	.word	0x00000000
        /*048c*/ 	.word	0x000001a0
        /*0490*/ 	.short	0x0101
        /*0492*/ 	.byte	0xff
	.zero		1


	//   ....[58]....
        /*0494*/ 	.word	0x00001bc0
        /*0498*/ 	.word	0x000000ff
        /*049c*/ 	.word	0x00000080
        /*04a0*/ 	.short	0x010a
        /*04a2*/ 	.byte	0x04
	.zero		1


	//   ....[59]....
        /*04a4*/ 	.word	0x00001c40
        /*04a8*/ 	.word	0x000000ff
        /*04ac*/ 	.word	0x00000080
        /*04b0*/ 	.short	0x010a
        /*04b2*/ 	.byte	0x21
	.zero		1


	//   ....[60]....
        /*04b4*/ 	.word	0x00001de0
        /*04b8*/ 	.word	0x000000ff
        /*04bc*/ 	.word	0x00000080
        /*04c0*/ 	.short	0x010a
        /*04c2*/ 	.byte	0x07
	.zero		1


	//   ....[61]....
        /*04c4*/ 	.word	0x00001f00
        /*04c8*/ 	.word	0x000000ff
        /*04cc*/ 	.word	0x00000138
        /*04d0*/ 	.short	0x0101
        /*04d2*/ 	.byte	0x0d
	.zero		1


	//   ....[62]....
        /*04d4*/ 	.word	0x00001f20
        /*04d8*/ 	.word	0x000000ff
        /*04dc*/ 	.word	0x00000080
        /*04e0*/ 	.short	0x010a
        /*04e2*/ 	.byte	0x04
	.zero		1


	//   ....[63]....
        /*04e4*/ 	.word	0x00001fa0
        /*04e8*/ 	.word	0x000000ff
        /*04ec*/ 	.word	0x00000080
        /*04f0*/ 	.short	0x010a
        /*04f2*/ 	.byte	0x11
	.zero		1


	//   ....[64]....
        /*04f4*/ 	.word	0x00002130
        /*04f8*/ 	.word	0x000000ff
        /*04fc*/ 	.word	0x00000080
        /*0500*/ 	.short	0x010a
        /*0502*/ 	.byte	0x06
	.zero		1


	//   ....[65]....
        /*0504*/ 	.word	0x00002270
        /*0508*/ 	.word	0x00000003
        /*050c*/ 	.word	0x00000140
        /*0510*/ 	.short	0x010a
        /*0512*/ 	.byte	0xff
	.zero		1


	//   ....[66]....
        /*0514*/ 	.word	0x000023c0
        /*0518*/ 	.word	0x00000000
        /*051c*/ 	.word	0x00000000
        /*0520*/ 	.short	0x0101
        /*0522*/ 	.byte	0xff
	.zero		1


	//   ....[67]....
        /*0524*/ 	.word	0x00002980
        /*0528*/ 	.word	0x000000ff
        /*052c*/ 	.word	0x00000000
        /*0530*/ 	.short	0x010a
        /*0532*/ 	.byte	0x04
	.zero		1


	//   ....[68]....
        /*0534*/ 	.word	0x00002a10
        /*0538*/ 	.word	0x000000ff
        /*053c*/ 	.word	0x00000000
        /*0540*/ 	.short	0x010a
        /*0542*/ 	.byte	0x05
	.zero		1


	//   ....[69]....
        /*0544*/ 	.word	0x00002aa0
        /*0548*/ 	.word	0x000000ff
        /*054c*/ 	.word	0x00000000
        /*0550*/ 	.short	0x010a
        /*0552*/ 	.byte	0x05
	.zero		1


	//   ....[70]....
        /*0554*/ 	.word	0x00002b30
        /*0558*/ 	.word	0x000000ff
        /*055c*/ 	.word	0x00000000
        /*0560*/ 	.short	0x010a
        /*0562*/ 	.byte	0x05
	.zero		1


	//   ....[71]....
        /*0564*/ 	.word	0x00002bc0
        /*0568*/ 	.word	0x000000ff
        /*056c*/ 	.word	0x00000000
        /*0570*/ 	.short	0x010a
        /*0572*/ 	.byte	0x05
	.zero		1


	//   ....[72]....
        /*0574*/ 	.word	0x00002c50
        /*0578*/ 	.word	0x000000ff
        /*057c*/ 	.word	0x00000000
        /*0580*/ 	.short	0x010a
        /*0582*/ 	.byte	0x05
	.zero		1


	//   ....[73]....
        /*0584*/ 	.word	0x00002ce0
        /*0588*/ 	.word	0x000000ff
        /*058c*/ 	.word	0x00000000
        /*0590*/ 	.short	0x010a
        /*0592*/ 	.byte	0x05
	.zero		1


	//   ....[74]....
        /*0594*/ 	.word	0x00002d70
        /*0598*/ 	.word	0x000000ff
        /*059c*/ 	.word	0x00000000
        /*05a0*/ 	.short	0x010a
        /*05a2*/ 	.byte	0x05
	.zero		1


	//   ....[75]....
        /*05a4*/ 	.word	0x00002e00
        /*05a8*/ 	.word	0x000000ff
        /*05ac*/ 	.word	0x00000000
        /*05b0*/ 	.short	0x010a
        /*05b2*/ 	.byte	0x05
	.zero		1


	//   ....[76]....
        /*05b4*/ 	.word	0x00002e90
        /*05b8*/ 	.word	0x000000ff
        /*05bc*/ 	.word	0x00000000
        /*05c0*/ 	.short	0x010a
        /*05c2*/ 	.byte	0x05
	.zero		1


	//   ....[77]....
        /*05c4*/ 	.word	0x00002f20
        /*05c8*/ 	.word	0x000000ff
        /*05cc*/ 	.word	0x00000000
        /*05d0*/ 	.short	0x010a
        /*05d2*/ 	.byte	0x05
	.zero		1


	//   ....[78]....
        /*05d4*/ 	.word	0x00002fb0
        /*05d8*/ 	.word	0x000000ff
        /*05dc*/ 	.word	0x00000000
        /*05e0*/ 	.short	0x010a
        /*05e2*/ 	.byte	0x05
	.zero		1


	//   ....[79]....
        /*05e4*/ 	.word	0x00003040
        /*05e8*/ 	.word	0x000000ff
        /*05ec*/ 	.word	0x00000000
        /*05f0*/ 	.short	0x010a
        /*05f2*/ 	.byte	0x05
	.zero		1


	//   ....[80]....
        /*05f4*/ 	.word	0x000030d0
        /*05f8*/ 	.word	0x000000ff
        /*05fc*/ 	.word	0x00000000
        /*0600*/ 	.short	0x010a
        /*0602*/ 	.byte	0x05
	.zero		1


	//   ....[81]....
        /*0604*/ 	.word	0x00003160
        /*0608*/ 	.word	0x000000ff
        /*060c*/ 	.word	0x00000000
        /*0610*/ 	.short	0x010a
        /*0612*/ 	.byte	0x05
	.zero		1


	//   ....[82]....
        /*0614*/ 	.word	0x00003200
        /*0618*/ 	.word	0x00000000
        /*061c*/ 	.word	0x00000000
        /*0620*/ 	.short	0x010a
        /*0622*/ 	.byte	0xff
	.zero		1


	//   ....[83]....
        /*0624*/ 	.word	0x00003340
        /*0628*/ 	.word	0x00000002
        /*062c*/ 	.word	0x000001a0
        /*0630*/ 	.short	0x010a
        /*0632*/ 	.byte	0xff
	.zero		1


	//   ....[84]....
        /*0634*/ 	.word	0x000033a0
        /*0638*/ 	.word	0x00000004
        /*063c*/ 	.word	0x00000000
        /*0640*/ 	.short	0x0101
        /*0642*/ 	.byte	0xff
	.zero		1


	//   ....[85]....
        /*0644*/ 	.word	0x000033c0
        /*0648*/ 	.word	0x000000ff
        /*064c*/ 	.word	0x00000150
        /*0650*/ 	.short	0x010a
        /*0652*/ 	.byte	0x04
	.zero		1


	//   ....[86]....
        /*0654*/ 	.word	0x000034e0
        /*0658*/ 	.word	0x00000002
        /*065c*/ 	.word	0x00000140
        /*0660*/ 	.short	0x010a
        /*0662*/ 	.byte	0xff
	.zero		1


	//   ....[87]....
        /*0664*/ 	.word	0x000035f0
        /*0668*/ 	.word	0x00000002
        /*066c*/ 	.word	0x00000000
        /*0670*/ 	.short	0x0101
        /*0672*/ 	.byte	0xff
	.zero		1


	//   ....[88]....
        /*0674*/ 	.word	0x00003680
        /*0678*/ 	.word	0x000000ff
        /*067c*/ 	.word	0x00000150
        /*0680*/ 	.short	0x0106
        /*0682*/ 	.byte	0x04
	.zero		1


	//   ....[89]....
        /*0684*/ 	.word	0x000036a0
        /*0688*/ 	.word	0x000000ff
        /*068c*/ 	.word	0x00000150
        /*0690*/ 	.short	0x010a
        /*0692*/ 	.byte	0x04
	.zero		1


	//   ....[90]....
        /*0694*/ 	.word	0x00003730
        /*0698*/ 	.word	0x000000ff
        /*069c*/ 	.word	0x00000150
        /*06a0*/ 	.short	0x0106
        /*06a2*/ 	.byte	0x07
	.zero		1


	//   ....[91]....
        /*06a4*/ 	.word	0x00003770
        /*06a8*/ 	.word	0x00000000
        /*06ac*/ 	.word	0x00000150
        /*06b0*/ 	.short	0x010a
        /*06b2*/ 	.byte	0xff
	.zero		1


	//   ....[92]....
        /*06b4*/ 	.word	0x00003c90
        /*06b8*/ 	.word	0x00000000
        /*06bc*/ 	.word	0x00000140
        /*06c0*/ 	.short	0x010a
        /*06c2*/ 	.byte	0xff
	.zero		1


	//   ....[93]....
        /*06c4*/ 	.word	0x00003da0
        /*06c8*/ 	.word	0x00000003
        /*06cc*/ 	.word	0x00000000
        /*06d0*/ 	.short	0x0101
        /*06d2*/ 	.byte	0xff
	.zero		1


	//   ....[94]....
        /*06d4*/ 	.word	0x00003db0
        /*06d8*/ 	.word	0x000000ff
        /*06dc*/ 	.word	0x00000000
        /*06e0*/ 	.short	0x010a
        /*06e2*/ 	.byte	0x04
	.zero		1


	//   ....[95]....
        /*06e4*/ 	.word	0x00003dd0
        /*06e8*/ 	.word	0x000000ff
        /*06ec*/ 	.word	0x00000180
        /*06f0*/ 	.short	0x010a
        /*06f2*/ 	.byte	0x16
	.zero		1


	//   ....[96]....
        /*06f4*/ 	.word	0x00003ea0
        /*06f8*/ 	.word	0x000000ff
        /*06fc*/ 	.word	0x00000000
        /*0700*/ 	.short	0x010a
        /*0702*/ 	.byte	0x05
	.zero		1


	//   ....[97]....
        /*0704*/ 	.word	0x00003fe0
        /*0708*/ 	.word	0x000000ff
        /*070c*/ 	.word	0x00000000
        /*0710*/ 	.short	0x010a
        /*0712*/ 	.byte	0x04
	.zero		1


	//   ....[98]....
        /*0714*/ 	.word	0x000041d0
        /*0718*/ 	.word	0x000000ff
        /*071c*/ 	.word	0x00000000
        /*0720*/ 	.short	0x010a
        /*0722*/ 	.byte	0x04
	.zero		1


	//   ....[99]....
        /*0724*/ 	.word	0x00004260
        /*0728*/ 	.word	0x000000ff
        /*072c*/ 	.word	0x00000000
        /*0730*/ 	.short	0x010a
        /*0732*/ 	.byte	0x05
	.zero		1


	//   ....[100]....
        /*0734*/ 	.word	0x000042f0
        /*0738*/ 	.word	0x000000ff
        /*073c*/ 	.word	0x00000000
        /*0740*/ 	.short	0x010a
        /*0742*/ 	.byte	0x05
	.zero		1


	//   ....[101]....
        /*0744*/ 	.word	0x00004380
        /*0748*/ 	.word	0x000000ff
        /*074c*/ 	.word	0x00000000
        /*0750*/ 	.short	0x010a
        /*0752*/ 	.byte	0x04
	.zero		1


	//   ....[102]....
        /*0754*/ 	.word	0x00004820
        /*0758*/ 	.word	0x0000000c
        /*075c*/ 	.word	0x00000140
        /*0760*/ 	.short	0x010a
        /*0762*/ 	.byte	0xff
	.zero		1


	//   ....[103]....
        /*0764*/ 	.word	0x00004990
        /*0768*/ 	.word	0x00000000
        /*076c*/ 	.word	0x00000000
        /*0770*/ 	.short	0x0101
        /*0772*/ 	.byte	0xff
	.zero		1


	//   ....[104]....
        /*0774*/ 	.word	0x00004e10
        /*0778*/ 	.word	0x000000ff
        /*077c*/ 	.word	0x00000138
        /*0780*/ 	.short	0x010a
        /*0782*/ 	.byte	0x18
	.zero		1


	//   ....[105]....
        /*0784*/ 	.word	0x00004fd0
        /*0788*/ 	.word	0x000000ff
        /*078c*/ 	.word	0x00000118
        /*0790*/ 	.short	0x010a
        /*0792*/ 	.byte	0x04
	.zero		1


	//   ....[106]....
        /*0794*/ 	.word	0x000051b0
        /*0798*/ 	.word	0x000000ff
        /*079c*/ 	.word	0x00000100
        /*07a0*/ 	.short	0x010b
        /*07a2*/ 	.byte	0x04
	.zero		1


	//   ....[107]....
        /*07a4*/ 	.word	0x000051c0
        /*07a8*/ 	.word	0x000000ff
        /*07ac*/ 	.word	0x00000000
        /*07b0*/ 	.short	0x0101
        /*07b2*/ 	.byte	0x14
	.zero		1


	//   ....[108]....
        /*07b4*/ 	.word	0x000051d0
        /*07b8*/ 	.word	0x000000ff
        /*07bc*/ 	.word	0x00000118
        /*07c0*/ 	.short	0x010a
        /*07c2*/ 	.byte	0x05
	.zero		1


	//   ....[109]....
        /*07c4*/ 	.word	0x000053d0
        /*07c8*/ 	.word	0x000000ff
        /*07cc*/ 	.word	0x00000100
        /*07d0*/ 	.short	0x010b
        /*07d2*/ 	.byte	0x05
	.zero		1


	//   ....[110]....
        /*07d4*/ 	.word	0x000053e0
        /*07d8*/ 	.word	0x000000ff
        /*07dc*/ 	.word	0x00000000
        /*07e0*/ 	.short	0x0101
        /*07e2*/ 	.byte	0x04
	.zero		1


	//   ....[111]....
        /*07e4*/ 	.word	0x00005480
        /*07e8*/ 	.word	0x000000ff
        /*07ec*/ 	.word	0x00000000
        /*07f0*/ 	.short	0x010a
        /*07f2*/ 	.byte	0x04
	.zero		1


	//   ....[112]....
        /*07f4*/ 	.word	0x00005510
        /*07f8*/ 	.word	0x000000ff
        /*07fc*/ 	.word	0x00000000
        /*0800*/ 	.short	0x010a
        /*0802*/ 	.byte	0x05
	.zero		1


	//   ....[113]....
        /*0804*/ 	.word	0x000055b0
        /*0808*/ 	.word	0x00000000
        /*080c*/ 	.word	0x00000000
        /*0810*/ 	.short	0x010a
        /*0812*/ 	.byte	0xff
	.zero		1


	//   ....[114]....
        /*0814*/ 	.word	0x00005910
        /*0818*/ 	.word	0x00000003
        /*081c*/ 	.word	0x00000140
        /*0820*/ 	.short	0x010a
        /*0822*/ 	.byte	0xff
	.zero		1


	//   ....[115]....
        /*0824*/ 	.word	0x00005a90
        /*0828*/ 	.word	0x00000000
        /*082c*/ 	.word	0x00000000
        /*0830*/ 	.short	0x0101
        /*0832*/ 	.byte	0xff
	.zero		1


	//   ....[116]....
        /*0834*/ 	.word	0x00006660
        /*0838*/ 	.word	0x00000000
        /*083c*/ 	.word	0x00000100
        /*0840*/ 	.short	0x010a
        /*0842*/ 	.byte	0xff
	.zero		1


	//   ....[117]....
        /*0844*/ 	.word	0x000066d0
        /*0848*/ 	.word	0x00000066
        /*084c*/ 	.word	0x00000160
        /*0850*/ 	.short	0x010a
        /*0852*/ 	.byte	0xff
	.zero		1


	//   ....[118]....
        /*0854*/ 	.word	0x000067c0
        /*0858*/ 	.word	0x00000000
        /*085c*/ 	.word	0x00000100
        /*0860*/ 	.short	0x010a
        /*0862*/ 	.byte	0xff
	.zero		1


	//   ....[119]....
        /*0864*/ 	.word	0x000068f0
        /*0868*/ 	.word	0x00000066
        /*086c*/ 	.word	0x00000160
        /*0870*/ 	.short	0x010a
        /*0872*/ 	.byte	0xff
	.zero		1


	//   ....[120]....
        /*0874*/ 	.word	0x00007420
        /*0878*/ 	.word	0x00000000
        /*087c*/ 	.word	0x00000000
        /*0880*/ 	.short	0x0101
        /*0882*/ 	.byte	0xff
	.zero		1


	//   ....[121]....
        /*0884*/ 	.word	0x00007430
        /*0888*/ 	.word	0x00000003
        /*088c*/ 	.word	0x00000100
        /*0890*/ 	.short	0x010a
        /*0892*/ 	.byte	0xff
	.zero		1


	//   ....[122]....
        /*0894*/ 	.word	0x00007500
        /*0898*/ 	.word	0x00000003
        /*089c*/ 	.word	0x00000100
        /*08a0*/ 	.short	0x010a
        /*08a2*/ 	.byte	0xff
	.zero		1


	//   ....[123]....
        /*08a4*/ 	.word	0x000079f0
        /*08a8*/ 	.word	0x000000ff
        /*08ac*/ 	.word	0x00000000
        /*08b0*/ 	.short	0x0101
        /*08b2*/ 	.byte	0x05
	.zero		1


	//   ....[124]....
        /*08b4*/ 	.word	0x000081c0
        /*08b8*/ 	.word	0x00000002
        /*08bc*/ 	.word	0x00000000
        /*08c0*/ 	.short	0x0101
        /*08c2*/ 	.byte	0xff
	.zero		1


	//   ....[125]....
        /*08c4*/ 	.word	0x00008480
        /*08c8*/ 	.word	0x000000ff
        /*08cc*/ 	.word	0x00000000
        /*08d0*/ 	.short	0x0101
        /*08d2*/ 	.byte	0x04
	.zero		1


	//   ....[126]....
        /*08d4*/ 	.word	0x000084a0
        /*08d8*/ 	.word	0x00000000
        /*08dc*/ 	.word	0x000001b0
        /*08e0*/ 	.short	0x010a
        /*08e2*/ 	.byte	0xff
	.zero		1


	//   ....[127]....
        /*08e4*/ 	.word	0x00008500
        /*08e8*/ 	.word	0x00000000
        /*08ec*/ 	.word	0x00000080
        /*08f0*/ 	.short	0x010a
        /*08f2*/ 	.byte	0xff
	.zero		1


	//   ....[128]....
        /*08f4*/ 	.word	0x00008560
        /*08f8*/ 	.word	0x00000000
        /*08fc*/ 	.word	0x00000080
        /*0900*/ 	.short	0x010a
        /*0902*/ 	.byte	0xff
	.zero		1


	//   ....[129]....
        /*0904*/ 	.word	0x000085b0
        /*0908*/ 	.word	0x00000003
        /*090c*/ 	.word	0x00000140
        /*0910*/ 	.short	0x010a
        /*0912*/ 	.byte	0xff
	.zero		1


	//   ....[130]....
        /*0914*/ 	.word	0x00008610
        /*0918*/ 	.word	0x00000000
        /*091c*/ 	.word	0x00000000
        /*0920*/ 	.short	0x010a
        /*0922*/ 	.byte	0xff
	.zero		1


	//   ....[131]....
        /*0924*/ 	.word	0x00008670
        /*0928*/ 	.word	0x00000000
        /*092c*/ 	.word	0x00000000
        /*0930*/ 	.short	0x010a
        /*0932*/ 	.byte	0xff
	.zero		1


	//   ....[132]....
        /*0934*/ 	.word	0x000086d0
        /*0938*/ 	.word	0x00000000
        /*093c*/ 	.word	0x00000000
        /*0940*/ 	.short	0x010a
        /*0942*/ 	.byte	0xff
	.zero		1


	//   ....[133]....
        /*0944*/ 	.word	0x00008730
        /*0948*/ 	.word	0x00000000
        /*094c*/ 	.word	0x00000000
        /*0950*/ 	.short	0x010a
        /*0952*/ 	.byte	0xff
	.zero		1


	//   ....[134]....
        /*0954*/ 	.word	0x00008790
        /*0958*/ 	.word	0x00000000
        /*095c*/ 	.word	0x00000000
        /*0960*/ 	.short	0x010a
        /*0962*/ 	.byte	0xff
	.zero		1


	//   ....[135]....
        /*0964*/ 	.word	0x000087f0
        /*0968*/ 	.word	0x00000000
        /*096c*/ 	.word	0x00000000
        /*0970*/ 	.short	0x010a
        /*0972*/ 	.byte	0xff
	.zero		1


	//   ....[136]....
        /*0974*/ 	.word	0x00008850
        /*0978*/ 	.word	0x00000000
        /*097c*/ 	.word	0x00000000
        /*0980*/ 	.short	0x010a
        /*0982*/ 	.byte	0xff
	.zero		1


	//   ....[137]....
        /*0984*/ 	.word	0x000088b0
        /*0988*/ 	.word	0x00000000
        /*098c*/ 	.word	0x00000000
        /*0990*/ 	.short	0x010a
        /*0992*/ 	.byte	0xff
	.zero		1


	//   ....[138]....
        /*0994*/ 	.word	0x00008910
        /*0998*/ 	.word	0x00000000
        /*099c*/ 	.word	0x00000000
        /*09a0*/ 	.short	0x010a
        /*09a2*/ 	.byte	0xff
	.zero		1


	//   ....[139]....
        /*09a4*/ 	.word	0x00008970
        /*09a8*/ 	.word	0x00000000
        /*09ac*/ 	.word	0x00000000
        /*09b0*/ 	.short	0x010a
        /*09b2*/ 	.byte	0xff
	.zero		1


	//   ....[140]....
        /*09b4*/ 	.word	0x000089d0
        /*09b8*/ 	.word	0x00000000
        /*09bc*/ 	.word	0x00000000
        /*09c0*/ 	.short	0x010a
        /*09c2*/ 	.byte	0xff
	.zero		1


	//   ....[141]....
        /*09c4*/ 	.word	0x00008a30
        /*09c8*/ 	.word	0x00000000
        /*09cc*/ 	.word	0x00000000
        /*09d0*/ 	.short	0x010a
        /*09d2*/ 	.byte	0xff
	.zero		1


	//   ....[142]....
        /*09d4*/ 	.word	0x00008a90
        /*09d8*/ 	.word	0x00000000
        /*09dc*/ 	.word	0x00000000
        /*09e0*/ 	.short	0x010a
        /*09e2*/ 	.byte	0xff
	.zero		1


	//   ....[143]....
        /*09e4*/ 	.word	0x00008af0
        /*09e8*/ 	.word	0x00000000
        /*09ec*/ 	.word	0x00000000
        /*09f0*/ 	.short	0x010a
        /*09f2*/ 	.byte	0xff
	.zero		1


	//   ....[144]....
        /*09f4*/ 	.word	0x00008b50
        /*09f8*/ 	.word	0x00000000
        /*09fc*/ 	.word	0x00000000
        /*0a00*/ 	.short	0x010a
        /*0a02*/ 	.byte	0xff
	.zero		1


	//   ....[145]....
        /*0a04*/ 	.word	0x00008ba0
        /*0a08*/ 	.word	0x00000002
        /*0a0c*/ 	.word	0x000001a0
        /*0a10*/ 	.short	0x010a
        /*0a12*/ 	.byte	0xff
	.zero		1


	//   ....[146]....
        /*0a14*/ 	.word	0x00008c00
        /*0a18*/ 	.word	0x00000002
        /*0a1c*/ 	.word	0x00000150
        /*0a20*/ 	.short	0x010a
        /*0a22*/ 	.byte	0xff
	.zero		1


	//   ....[147]....
        /*0a24*/ 	.word	0x00008c50
        /*0a28*/ 	.word	0x00000002
        /*0a2c*/ 	.word	0x00000140
        /*0a30*/ 	.short	0x010a
        /*0a32*/ 	.byte	0xff
	.zero		1


	//   ....[148]....
        /*0a34*/ 	.word	0x00008cb0
        /*0a38*/ 	.word	0x00000000
        /*0a3c*/ 	.word	0x00000150
        /*0a40*/ 	.short	0x010a
        /*0a42*/ 	.byte	0xff
	.zero		1


	//   ....[149]....
        /*0a44*/ 	.word	0x00008d00
        /*0a48*/ 	.word	0x00000000
        /*0a4c*/ 	.word	0x00000140
        /*0a50*/ 	.short	0x010a
        /*0a52*/ 	.byte	0xff
	.zero		1


	//   ....[150]....
        /*0a54*/ 	.word	0x00008d60
        /*0a58*/ 	.word	0x00000003
        /*0a5c*/ 	.word	0x00000180
        /*0a60*/ 	.short	0x010a
        /*0a62*/ 	.byte	0xff
	.zero		1


	//   ....[151]....
        /*0a64*/ 	.word	0x00008dc0
        /*0a68*/ 	.word	0x00000000
        /*0a6c*/ 	.word	0x00000000
        /*0a70*/ 	.short	0x010a
        /*0a72*/ 	.byte	0xff
	.zero		1


	//   ....[152]....
        /*0a74*/ 	.word	0x00008e20
        /*0a78*/ 	.word	0x00000000
        /*0a7c*/ 	.word	0x00000000
        /*0a80*/ 	.short	0x010a
        /*0a82*/ 	.byte	0xff
	.zero		1


	//   ....[153]....
        /*0a84*/ 	.word	0x00008e80
        /*0a88*/ 	.word	0x00000000
        /*0a8c*/ 	.word	0x00000000
        /*0a90*/ 	.short	0x010a
        /*0a92*/ 	.byte	0xff
	.zero		1


	//   ....[154]....
        /*0a94*/ 	.word	0x00008ee0
        /*0a98*/ 	.word	0x00000000
        /*0a9c*/ 	.word	0x00000000
        /*0aa0*/ 	.short	0x010a
        /*0aa2*/ 	.byte	0xff
	.zero		1


	//   ....[155]....
        /*0aa4*/ 	.word	0x00008f40
        /*0aa8*/ 	.word	0x00000000
        /*0aac*/ 	.word	0x00000000
        /*0ab0*/ 	.short	0x010a
        /*0ab2*/ 	.byte	0xff
	.zero		1


	//   ....[156]....
        /*0ab4*/ 	.word	0x00008f90
        /*0ab8*/ 	.word	0x0000000c
        /*0abc*/ 	.word	0x00000140
        /*0ac0*/ 	.short	0x010a
        /*0ac2*/ 	.byte	0xff
	.zero		1


	//   ....[157]....
        /*0ac4*/ 	.word	0x00008ff0
        /*0ac8*/ 	.word	0x00000000
        /*0acc*/ 	.word	0x00000138
        /*0ad0*/ 	.short	0x010a
        /*0ad2*/ 	.byte	0xff
	.zero		1


	//   ....[158]....
        /*0ad4*/ 	.word	0x00009050
        /*0ad8*/ 	.word	0x00000000
        /*0adc*/ 	.word	0x00000118
        /*0ae0*/ 	.short	0x010a
        /*0ae2*/ 	.byte	0xff
	.zero		1


	//   ....[159]....
        /*0ae4*/ 	.word	0x000090b0
        /*0ae8*/ 	.word	0x00000009
        /*0aec*/ 	.word	0x00000118
        /*0af0*/ 	.short	0x010a
        /*0af2*/ 	.byte	0xff
	.zero		1


	//   ....[160]....
        /*0af4*/ 	.word	0x00009110
        /*0af8*/ 	.word	0x00000000
        /*0afc*/ 	.word	0x00000000
        /*0b00*/ 	.short	0x010a
        /*0b02*/ 	.byte	0xff
	.zero		1


	//   ....[161]....
        /*0b04*/ 	.word	0x00009170
        /*0b08*/ 	.word	0x00000000
        /*0b0c*/ 	.word	0x00000000
        /*0b10*/ 	.short	0x010a
        /*0b12*/ 	.byte	0xff
	.zero		1


	//   ....[162]....
        /*0b14*/ 	.word	0x000091c0
        /*0b18*/ 	.word	0x00000003
        /*0b1c*/ 	.word	0x00000140
        /*0b20*/ 	.short	0x010a
        /*0b22*/ 	.byte	0xff
	.zero		1


	//   ....[163]....
        /*0b24*/ 	.word	0x00009210
        /*0b28*/ 	.word	0x00000000
        /*0b2c*/ 	.word	0x00000100
        /*0b30*/ 	.short	0x010a
        /*0b32*/ 	.byte	0xff
	.zero		1


	//   ....[164]....
        /*0b34*/ 	.word	0x00009260
        /*0b38*/ 	.word	0x00000066
        /*0b3c*/ 	.word	0x00000160
        /*0b40*/ 	.short	0x010a
        /*0b42*/ 	.byte	0xff
	.zero		1


	//   ....[165]....
        /*0b44*/ 	.word	0x000092b0
        /*0b48*/ 	.word	0x00000003
        /*0b4c*/ 	.word	0x00000100
        /*0b50*/ 	.short	0x010a
        /*0b52*/ 	.byte	0xff
	.zero		1


	//----- nvinfo : EIATTR_NUM_MBARRIERS
	.align		4
.L_47:
        /*0b54*/ 	.byte	0x03, 0x38
        /*0b56*/ 	.short	0x0038


	//----- nvinfo : EIATTR_EXIT_INSTR_OFFSETS
	.align		4
        /*0b58*/ 	.byte	0x04, 0x1c
        /*0b5a*/ 	.short	(.L_49 - .L_48)


	//   ....[0]....
.L_48:
        /*0b5c*/ 	.word	0x00003230


	//   ....[1]....
        /*0b60*/ 	.word	0x00003740


	//   ....[2]....
        /*0b64*/ 	.word	0x000037a0


	//   ....[3]....
        /*0b68*/ 	.word	0x000045e0


	//   ....[4]....
        /*0b6c*/ 	.word	0x000055e0


	//   ....[5]....
        /*0b70*/ 	.word	0x00005620


	//   ....[6]....
        /*0b74*/ 	.word	0x00008360


	//   ....[7]....
        /*0b78*/ 	.word	0x000083e0


	//   ....[8]....
        /*0b7c*/ 	.word	0x00008410


	//   ....[9]....
        /*0b80*/ 	.word	0x00008490


	//----- nvinfo : EIATTR_MAX_THREADS
	.align		4
.L_49:
        /*0b84*/ 	.byte	0x04, 0x05
        /*0b86*/ 	.short	(.L_51 - .L_50)
.L_50:
        /*0b88*/ 	.word	0x00000100
        /*0b8c*/ 	.word	0x00000001
        /*0b90*/ 	.word	0x00000001


	//----- nvinfo : EIATTR_CRS_STACK_SIZE
	.align		4
.L_51:
        /*0b94*/ 	.byte	0x04, 0x1e
        /*0b96*/ 	.short	(.L_53 - .L_52)
.L_52:
        /*0b98*/ 	.word	0x00000000


	//----- nvinfo : EIATTR_CBANK_PARAM_SIZE
	.align		4
.L_53:
        /*0b9c*/ 	.byte	0x03, 0x19
        /*0b9e*/ 	.short	0x0800


	//----- nvinfo : EIATTR_PARAM_CBANK
	.align		4
        /*0ba0*/ 	.byte	0x04, 0x0a
        /*0ba2*/ 	.short	(.L_55 - .L_54)
	.align		4
.L_54:
        /*0ba4*/ 	.word	index@(.nv.constant0._ZN7cutlass13device_kernelINS_4gemm6kernel13GemmUniversalIN4cute5tupleIJiiiiEEENS1_10collective13CollectiveMmaINS1_35MainloopSm100TmaUmmaWarpSpecializedILi16ELi2ELi4ENS5_IJNS4_1CILi1EEENSA_ILi4EEESB_EEEEENS5_IJNSA_ILi128EEENSA_ILi64EEENSA_ILi32EEEEEENS_10bfloat16_tENS5_IJlSB_lEEESJ_SK_NS4_8TiledMMAINS4_8MMA_AtomIJNS4_20SM100_MMA_F16BF16_SSISJ_SJ_fLi128ELi64ELNS4_4UMMA5MajorE0ELSP_0ELNSO_7ScaleInE0ELSQ_0EEEEEENS4_6LayoutINS5_IJSB_SB_SB_EEENS5_IJNSA_ILi0EEESV_SV_EEEEENS5_IJNS4_10UnderscoreESY_SY_EEEEENS4_23SM90_TMA_LOAD_MULTICASTENS4_14ComposedLayoutINS4_7SwizzleILi2ELi4ELi3EEENS4_18smem_ptr_flag_bitsILi16EEENST_INS5_IJNSA_ILi8EEESH_EEENS5_IJSH_SB_EEEEEEEvNS4_8identityENS4_13SM90_TMA_LOADES1B_vS1C_EENS_8epilogue10collective18CollectiveEpilogueINS1F_23Sm100TmaWarpSpecializedILi3ELi2ELi32ELb1ELb0EEEJSI_NS5_IJNST_ISF_SB_EENST_ISH_SB_EEEEESJ_SK_SJ_SK_NS1F_6fusion15FusionCallbacksIS1J_NS1N_17LinearCombinationISJ_fSJ_fLNS_15FloatRoundStyleE2EEESI_S1M_JEEENS4_5SM1004TMEM4LOAD26SM100_TMEM_LOAD_32dp32b32xES1D_S1B_NS4_39AutoVectorizingCopyWithAssumedAlignmentILi128EEENS4_14SM90_TMA_STOREES1B_S1Y_S1Y_EEEvvEEEEvNT_6ParamsE)
        /*0ba8*/ 	.short	0x0380
        /*0baa*/ 	.short	0x0800


	//----- nvinfo : EIATTR_SW_WAR
	.align		4
.L_55:
        /*0bac*/ 	.byte	0x04, 0x36
        /*0bae*/ 	.short	(.L_57 - .L_56)
.L_56:
        /*0bb0*/ 	.word	0x00000008
.L_57:


//--------------------- .nv.callgraph             --------------------------
	.section	.nv.callgraph,"",@"SHT_CUDA_CALLGRAPH"
	.align	4
	.sectionentsize	8
	.align		4
        /*0000*/ 	.word	0x00000000
	.align		4
        /*0004*/ 	.word	0xffffffff
	.align		4
        /*0008*/ 	.word	index@(_ZN7cutlass13device_kernelINS_4gemm6kernel13GemmUniversalIN4cute5tupleIJiiiiEEENS1_10collective13CollectiveMmaINS1_35MainloopSm100TmaUmmaWarpSpecializedILi16ELi2ELi4ENS5_IJNS4_1CILi1EEENSA_ILi4EEESB_EEEEENS5_IJNSA_ILi128EEENSA_ILi64EEENSA_ILi32EEEEEENS_10bfloat16_tENS5_IJlSB_lEEESJ_SK_NS4_8TiledMMAINS4_8MMA_AtomIJNS4_20SM100_MMA_F16BF16_SSISJ_SJ_fLi128ELi64ELNS4_4UMMA5MajorE0ELSP_0ELNSO_7ScaleInE0ELSQ_0EEEEEENS4_6LayoutINS5_IJSB_SB_SB_EEENS5_IJNSA_ILi0EEESV_SV_EEEEENS5_IJNS4_10UnderscoreESY_SY_EEEEENS4_23SM90_TMA_LOAD_MULTICASTENS4_14ComposedLayoutINS4_7SwizzleILi2ELi4ELi3EEENS4_18smem_ptr_flag_bitsILi16EEENST_INS5_IJNSA_ILi8EEESH_EEENS5_IJSH_SB_EEEEEEEvNS4_8identityENS4_13SM90_TMA_LOADES1B_vS1C_EENS_8epilogue10collective18CollectiveEpilogueINS1F_23Sm100TmaWarpSpecializedILi3ELi2ELi32ELb1ELb0EEEJSI_NS5_IJNST_ISF_SB_EENST_ISH_SB_EEEEESJ_SK_SJ_SK_NS1F_6fusion15FusionCallbacksIS1J_NS1N_17LinearCombinationISJ_fSJ_fLNS_15FloatRoundStyleE2EEESI_S1M_JEEENS4_5SM1004TMEM4LOAD26SM100_TMEM_LOAD_32dp32b32xES1D_S1B_NS4_39AutoVectorizingCopyWithAssumedAlignmentILi128EEENS4_14SM90_TMA_STOREES1B_S1Y_S1Y_EEEvvEEEEvNT_6ParamsE)
	.align		4
        /*000c*/ 	.word	index@(__assertfail)
	.align		4
        /*0010*/ 	.word	0x00000000
	.align		4
        /*0014*/ 	.word	0xfffffffe
	.align		4
        /*0018*/ 	.word	0x00000000
	.align		4
        /*001c*/ 	.word	0xfffffffd
	.align		4
        /*0020*/ 	.word	0x00000000
	.align		4
        /*0024*/ 	.word	0xfffffffc


//--------------------- .nv.constant4             --------------------------
	.section	.nv.constant4,"a",@progbits
	.align	8
	.align		8
.nv.constant4:
        /*0000*/ 	.dword	__assertfail
	.align		8
        /*0008*/ 	.dword	__unnamed_1
	.align		8
        /*0010*/ 	.dword	__unnamed_2
	.align		8
        /*0018*/ 	.dword	_ZN40_INTERNAL_cac87454_4_k_cu_f1ae5e62_298204cuda3std3__45__cpo5beginE
	.align		8
        /*0020*/ 	.dword	_ZN40_INTERNAL_cac87454_4_k_cu_f1ae5e62_298204cuda3std3__45__cpo3endE
	.align		8
        /*0028*/ 	.dword	_ZN40_INTERNAL_cac87454_4_k_cu_f1ae5e62_298204cuda3std3__45__cpo6cbeginE
	.align		8
        /*0030*/ 	.dword	_ZN40_INTERNAL_cac87454_4_k_cu_f1ae5e62_298204cuda3std3__45__cpo4cendE
	.align		8
        /*0038*/ 	.dword	_ZN40_INTERNAL_cac87454_4_k_cu_f1ae5e62_298204cuda3std3__442_GLOBAL__N__cac87454_4_k_cu_f1ae5e62_298206ignoreE
	.align		8
        /*0040*/ 	.dword	_ZN40_INTERNAL_cac87454_4_k_cu_f1ae5e62_298204cuda3std3__419piecewise_constructE
	.align		8
        /*0048*/ 	.dword	_ZN40_INTERNAL_cac87454_4_k_cu_f1ae5e62_298204cuda3std3__48in_placeE
	.align		8
        /*0050*/ 	.dword	_ZN40_INTERNAL_cac87454_4_k_cu_f1ae5e62_298204cuda3std6ranges3__45__cpo4swapE
	.align		8
        /*0058*/ 	.dword	_ZN40_INTERNAL_cac87454_4_k_cu_f1ae5e62_298204cuda3std6ranges3__45__cpo9iter_moveE
	.align		8
        /*0060*/ 	.dword	_ZN40_INTERNAL_cac87454_4_k_cu_f1ae5e62_298204cute7productE
	.align		8
        /*0068*/ 	.dword	_ZN40_INTERNAL_cac87454_4_k_cu_f1ae5e62_298204cute1_E
	.align		8
        /*0070*/ 	.dword	$str$25
	.align		8
        /*0078*/ 	.dword	$str$26
	.align		8
        /*0080*/ 	.dword	$str$27
	.align		8
        /*0088*/ 	.dword	$str$28


//--------------------- .text._ZN7cutlass13device_kernelINS_4gemm6kernel13GemmUniversalIN4cute5tupleIJiiiiEEENS1_10collective13CollectiveMmaINS1_35MainloopSm100TmaUmmaWarpSpecializedILi16ELi2ELi4ENS5_IJNS4_1CILi1EEENSA_ILi4EEESB_EEEEENS5_IJNSA_ILi128EEENSA_ILi64EEENSA_ILi32EEEEEENS_10bfloat16_tENS5_IJlSB_lEEESJ_SK_NS4_8TiledMMAINS4_8MMA_AtomIJNS4_20SM100_MMA_F16BF16_SSISJ_SJ_fLi128ELi64ELNS4_4UMMA5MajorE0ELSP_0ELNSO_7ScaleInE0ELSQ_0EEEEEENS4_6LayoutINS5_IJSB_SB_SB_EEENS5_IJNSA_ILi0EEESV_SV_EEEEENS5_IJNS4_10UnderscoreESY_SY_EEEEENS4_23SM90_TMA_LOAD_MULTICASTENS4_14ComposedLayoutINS4_7SwizzleILi2ELi4ELi3EEENS4_18smem_ptr_flag_bitsILi16EEENST_INS5_IJNSA_ILi8EEESH_EEENS5_IJSH_SB_EEEEEEEvNS4_8identityENS4_13SM90_TMA_LOADES1B_vS1C_EENS_8epilogue10collective18CollectiveEpilogueINS1F_23Sm100TmaWarpSpecializedILi3ELi2ELi32ELb1ELb0EEEJSI_NS5_IJNST_ISF_SB_EENST_ISH_SB_EEEEESJ_SK_SJ_SK_NS1F_6fusion15FusionCallbacksIS1J_NS1N_17LinearCombinationISJ_fSJ_fLNS_15FloatRoundStyleE2EEESI_S1M_JEEENS4_5SM1004TMEM4LOAD26SM100_TMEM_LOAD_32dp32b32xES1D_S1B_NS4_39AutoVectorizingCopyWithAssumedAlignmentILi128EEENS4_14SM90_TMA_STOREES1B_S1Y_S1Y_EEEvvEEEEvNT_6ParamsE --------------------------
	.section	.text._ZN7cutlass13device_kernelINS_4gemm6kernel13GemmUniversalIN4cute5tupleIJiiiiEEENS1_10collective13CollectiveMmaINS1_35MainloopSm100TmaUmmaWarpSpecializedILi16ELi2ELi4ENS5_IJNS4_1CILi1EEENSA_ILi4EEESB_EEEEENS5_IJNSA_ILi128EEENSA_ILi64EEENSA_ILi32EEEEEENS_10bfloat16_tENS5_IJlSB_lEEESJ_SK_NS4_8TiledMMAINS4_8MMA_AtomIJNS4_20SM100_MMA_F16BF16_SSISJ_SJ_fLi128ELi64ELNS4_4UMMA5MajorE0ELSP_0ELNSO_7ScaleInE0ELSQ_0EEEEEENS4_6LayoutINS5_IJSB_SB_SB_EEENS5_IJNSA_ILi0EEESV_SV_EEEEENS5_IJNS4_10UnderscoreESY_SY_EEEEENS4_23SM90_TMA_LOAD_MULTICASTENS4_14ComposedLayoutINS4_7SwizzleILi2ELi4ELi3EEENS4_18smem_ptr_flag_bitsILi16EEENST_INS5_IJNSA_ILi8EEESH_EEENS5_IJSH_SB_EEEEEEEvNS4_8identityENS4_13SM90_TMA_LOADES1B_vS1C_EENS_8epilogue10collective18CollectiveEpilogueINS1F_23Sm100TmaWarpSpecializedILi3ELi2ELi32ELb1ELb0EEEJSI_NS5_IJNST_ISF_SB_EENST_ISH_SB_EEEEESJ_SK_SJ_SK_NS1F_6fusion15FusionCallbacksIS1J_NS1N_17LinearCombinationISJ_fSJ_fLNS_15FloatRoundStyleE2EEESI_S1M_JEEENS4_5SM1004TMEM4LOAD26SM100_TMEM_LOAD_32dp32b32xES1D_S1B_NS4_39AutoVectorizingCopyWithAssumedAlignmentILi128EEENS4_14SM90_TMA_STOREES1B_S1Y_S1Y_EEEvvEEEEvNT_6ParamsE,"ax",@progbits
	.align	128
.text._ZN7cutlass13device_kernelINS_4gemm6kernel13GemmUniversalIN4cute5tupleIJiiiiEEENS1_10collective13CollectiveMmaINS1_35MainloopSm100TmaUmmaWarpSpecializedILi16ELi2ELi4ENS5_IJNS4_1CILi1EEENSA_ILi4EEESB_EEEEENS5_IJNSA_ILi128EEENSA_ILi64EEENSA_ILi32EEEEEENS_10bfloat16_tENS5_IJlSB_lEEESJ_SK_NS4_8TiledMMAINS4_8MMA_AtomIJNS4_20SM100_MMA_F16BF16_SSISJ_SJ_fLi128ELi64ELNS4_4UMMA5MajorE0ELSP_0ELNSO_7ScaleInE0ELSQ_0EEEEEENS4_6LayoutINS5_IJSB_SB_SB_EEENS5_IJNSA_ILi0EEESV_SV_EEEEENS5_IJNS4_10UnderscoreESY_SY_EEEEENS4_23SM90_TMA_LOAD_MULTICASTENS4_14ComposedLayoutINS4_7SwizzleILi2ELi4ELi3EEENS4_18smem_ptr_flag_bitsILi16EEENST_INS5_IJNSA_ILi8EEESH_EEENS5_IJSH_SB_EEEEEEEvNS4_8identityENS4_13SM90_TMA_LOADES1B_vS1C_EENS_8epilogue10collective18CollectiveEpilogueINS1F_23Sm100TmaWarpSpecializedILi3ELi2ELi32ELb1ELb0EEEJSI_NS5_IJNST_ISF_SB_EENST_ISH_SB_EEEEESJ_SK_SJ_SK_NS1F_6fusion15FusionCallbacksIS1J_NS1N_17LinearCombinationISJ_fSJ_fLNS_15FloatRoundStyleE2EEESI_S1M_JEEENS4_5SM1004TMEM4LOAD26SM100_TMEM_LOAD_32dp32b32xES1D_S1B_NS4_39AutoVectorizingCopyWithAssumedAlignmentILi128EEENS4_14SM90_TMA_STOREES1B_S1Y_S1Y_EEEvvEEEEvNT_6ParamsE:
        .type           _ZN7cutlass13device_kernelINS_4gemm6kernel13GemmUniversalIN4cute5tupleIJiiiiEEENS1_10collective13CollectiveMmaINS1_35MainloopSm100TmaUmmaWarpSpecializedILi16ELi2ELi4ENS5_IJNS4_1CILi1EEENSA_ILi4EEESB_EEEEENS5_IJNSA_ILi128EEENSA_ILi64EEENSA_ILi32EEEEEENS_10bfloat16_tENS5_IJlSB_lEEESJ_SK_NS4_8TiledMMAINS4_8MMA_AtomIJNS4_20SM100_MMA_F16BF16_SSISJ_SJ_fLi128ELi64ELNS4_4UMMA5MajorE0ELSP_0ELNSO_7ScaleInE0ELSQ_0EEEEEENS4_6LayoutINS5_IJSB_SB_SB_EEENS5_IJNSA_ILi0EEESV_SV_EEEEENS5_IJNS4_10UnderscoreESY_SY_EEEEENS4_23SM90_TMA_LOAD_MULTICASTENS4_14ComposedLayoutINS4_7SwizzleILi2ELi4ELi3EEENS4_18smem_ptr_flag_bitsILi16EEENST_INS5_IJNSA_ILi8EEESH_EEENS5_IJSH_SB_EEEEEEEvNS4_8identityENS4_13SM90_TMA_LOADES1B_vS1C_EENS_8epilogue10collective18CollectiveEpilogueINS1F_23Sm100TmaWarpSpecializedILi3ELi2ELi32ELb1ELb0EEEJSI_NS5_IJNST_ISF_SB_EENST_ISH_SB_EEEEESJ_SK_SJ_SK_NS1F_6fusion15FusionCallbacksIS1J_NS1N_17LinearCombinationISJ_fSJ_fLNS_15FloatRoundStyleE2EEESI_S1M_JEEENS4_5SM1004TMEM4LOAD26SM100_TMEM_LOAD_32dp32b32xES1D_S1B_NS4_39AutoVectorizingCopyWithAssumedAlignmentILi128EEENS4_14SM90_TMA_STOREES1B_S1Y_S1Y_EEEvvEEEEvNT_6ParamsE,@function
        .size           _ZN7cutlass13device_kernelINS_4gemm6kernel13GemmUniversalIN4cute5tupleIJiiiiEEENS1_10collective13CollectiveMmaINS1_35MainloopSm100TmaUmmaWarpSpecializedILi16ELi2ELi4ENS5_IJNS4_1CILi1EEENSA_ILi4EEESB_EEEEENS5_IJNSA_ILi128EEENSA_ILi64EEENSA_ILi32EEEEEENS_10bfloat16_tENS5_IJlSB_lEEESJ_SK_NS4_8TiledMMAINS4_8MMA_AtomIJNS4_20SM100_MMA_F16BF16_SSISJ_SJ_fLi128ELi64ELNS4_4UMMA5MajorE0ELSP_0ELNSO_7ScaleInE0ELSQ_0EEEEEENS4_6LayoutINS5_IJSB_SB_SB_EEENS5_IJNSA_ILi0EEESV_SV_EEEEENS5_IJNS4_10UnderscoreESY_SY_EEEEENS4_23SM90_TMA_LOAD_MULTICASTENS4_14ComposedLayoutINS4_7SwizzleILi2ELi4ELi3EEENS4_18smem_ptr_flag_bitsILi16EEENST_INS5_IJNSA_ILi8EEESH_EEENS5_IJSH_SB_EEEEEEEvNS4_8identityENS4_13SM90_TMA_LOADES1B_vS1C_EENS_8epilogue10collective18CollectiveEpilogueINS1F_23Sm100TmaWarpSpecializedILi3ELi2ELi32ELb1ELb0EEEJSI_NS5_IJNST_ISF_SB_EENST_ISH_SB_EEEEESJ_SK_SJ_SK_NS1F_6fusion15FusionCallbacksIS1J_NS1N_17LinearCombinationISJ_fSJ_fLNS_15FloatRoundStyleE2EEESI_S1M_JEEENS4_5SM1004TMEM4LOAD26SM100_TMEM_LOAD_32dp32b32xES1D_S1B_NS4_39AutoVectorizingCopyWithAssumedAlignmentILi128EEENS4_14SM90_TMA_STOREES1B_S1Y_S1Y_EEEvvEEEEvNT_6ParamsE,(.L_x_198 - _ZN7cutlass13device_kernelINS_4gemm6kernel13GemmUniversalIN4cute5tupleIJiiiiEEENS1_10collective13CollectiveMmaINS1_35MainloopSm100TmaUmmaWarpSpecializedILi16ELi2ELi4ENS5_IJNS4_1CILi1EEENSA_ILi4EEESB_EEEEENS5_IJNSA_ILi128EEENSA_ILi64EEENSA_ILi32EEEEEENS_10bfloat16_tENS5_IJlSB_lEEESJ_SK_NS4_8TiledMMAINS4_8MMA_AtomIJNS4_20SM100_MMA_F16BF16_SSISJ_SJ_fLi128ELi64ELNS4_4UMMA5MajorE0ELSP_0ELNSO_7ScaleInE0ELSQ_0EEEEEENS4_6LayoutINS5_IJSB_SB_SB_EEENS5_IJNSA_ILi0EEESV_SV_EEEEENS5_IJNS4_10UnderscoreESY_SY_EEEEENS4_23SM90_TMA_LOAD_MULTICASTENS4_14ComposedLayoutINS4_7SwizzleILi2ELi4ELi3EEENS4_18smem_ptr_flag_bitsILi16EEENST_INS5_IJNSA_ILi8EEESH_EEENS5_IJSH_SB_EEEEEEEvNS4_8identityENS4_13SM90_TMA_LOADES1B_vS1C_EENS_8epilogue10collective18CollectiveEpilogueINS1F_23Sm100TmaWarpSpecializedILi3ELi2ELi32ELb1ELb0EEEJSI_NS5_IJNST_ISF_SB_EENST_ISH_SB_EEEEESJ_SK_SJ_SK_NS1F_6fusion15FusionCallbacksIS1J_NS1N_17LinearCombinationISJ_fSJ_fLNS_15FloatRoundStyleE2EEESI_S1M_JEEENS4_5SM1004TMEM4LOAD26SM100_TMEM_LOAD_32dp32b32xES1D_S1B_NS4_39AutoVectorizingCopyWithAssumedAlignmentILi128EEENS4_14SM90_TMA_STOREES1B_S1Y_S1Y_EEEvvEEEEvNT_6ParamsE)
        .other          _ZN7cutlass13device_kernelINS_4gemm6kernel13GemmUniversalIN4cute5tupleIJiiiiEEENS1_10collective13CollectiveMmaINS1_35MainloopSm100TmaUmmaWarpSpecializedILi16ELi2ELi4ENS5_IJNS4_1CILi1EEENSA_ILi4EEESB_EEEEENS5_IJNSA_ILi128EEENSA_ILi64EEENSA_ILi32EEEEEENS_10bfloat16_tENS5_IJlSB_lEEESJ_SK_NS4_8TiledMMAINS4_8MMA_AtomIJNS4_20SM100_MMA_F16BF16_SSISJ_SJ_fLi128ELi64ELNS4_4UMMA5MajorE0ELSP_0ELNSO_7ScaleInE0ELSQ_0EEEEEENS4_6LayoutINS5_IJSB_SB_SB_EEENS5_IJNSA_ILi0EEESV_SV_EEEEENS5_IJNS4_10UnderscoreESY_SY_EEEEENS4_23SM90_TMA_LOAD_MULTICASTENS4_14ComposedLayoutINS4_7SwizzleILi2ELi4ELi3EEENS4_18smem_ptr_flag_bitsILi16EEENST_INS5_IJNSA_ILi8EEESH_EEENS5_IJSH_SB_EEEEEEEvNS4_8identityENS4_13SM90_TMA_LOADES1B_vS1C_EENS_8epilogue10collective18CollectiveEpilogueINS1F_23Sm100TmaWarpSpecializedILi3ELi2ELi32ELb1ELb0EEEJSI_NS5_IJNST_ISF_SB_EENST_ISH_SB_EEEEESJ_SK_SJ_SK_NS1F_6fusion15FusionCallbacksIS1J_NS1N_17LinearCombinationISJ_fSJ_fLNS_15FloatRoundStyleE2EEESI_S1M_JEEENS4_5SM1004TMEM4LOAD26SM100_TMEM_LOAD_32dp32b32xES1D_S1B_NS4_39AutoVectorizingCopyWithAssumedAlignmentILi128EEENS4_14SM90_TMA_STOREES1B_S1Y_S1Y_EEEvvEEEEvNT_6ParamsE,@"STO_CUDA_ENTRY STV_DEFAULT"
_ZN7cutlass13device_kernelINS_4gemm6kernel13GemmUniversalIN4cute5tupleIJiiiiEEENS1_10collective13CollectiveMmaINS1_35MainloopSm100TmaUmmaWarpSpecializedILi16ELi2ELi4ENS5_IJNS4_1CILi1EEENSA_ILi4EEESB_EEEEENS5_IJNSA_ILi128EEENSA_ILi64EEENSA_ILi32EEEEEENS_10bfloat16_tENS5_IJlSB_lEEESJ_SK_NS4_8TiledMMAINS4_8MMA_AtomIJNS4_20SM100_MMA_F16BF16_SSISJ_SJ_fLi128ELi64ELNS4_4UMMA5MajorE0ELSP_0ELNSO_7ScaleInE0ELSQ_0EEEEEENS4_6LayoutINS5_IJSB_SB_SB_EEENS5_IJNSA_ILi0EEESV_SV_EEEEENS5_IJNS4_10UnderscoreESY_SY_EEEEENS4_23SM90_TMA_LOAD_MULTICASTENS4_14ComposedLayoutINS4_7SwizzleILi2ELi4ELi3EEENS4_18smem_ptr_flag_bitsILi16EEENST_INS5_IJNSA_ILi8EEESH_EEENS5_IJSH_SB_EEEEEEEvNS4_8identityENS4_13SM90_TMA_LOADES1B_vS1C_EENS_8epilogue10collective18CollectiveEpilogueINS1F_23Sm100TmaWarpSpecializedILi3ELi2ELi32ELb1ELb0EEEJSI_NS5_IJNST_ISF_SB_EENST_ISH_SB_EEEEESJ_SK_SJ_SK_NS1F_6fusion15FusionCallbacksIS1J_NS1N_17LinearCombinationISJ_fSJ_fLNS_15FloatRoundStyleE2EEESI_S1M_JEEENS4_5SM1004TMEM4LOAD26SM100_TMEM_LOAD_32dp32b32xES1D_S1B_NS4_39AutoVectorizingCopyWithAssumedAlignmentILi128EEENS4_14SM90_TMA_STOREES1B_S1Y_S1Y_EEEvvEEEEvNT_6ParamsE:
[----:B------:R-:W1:Y:S01]  /*0000*/  LDC R1, c[0x0][0x37c] ;  /* 0x0000df00ff017b82 */ /* 0x000e620000000800 */
[----:B------:R-:W2:Y:S01]  /*0010*/  S2R R91, SR_TID.X ;  /* 0x00000000005b7919 */ /* 0x000ea20000002100 */
[----:B------:R-:W3:Y:S01]  /*0020*/  LDCU.64 UR8, c[0x0][0x890] ;  /* 0x00011200ff0877ac */ /* 0x000ee20008000a00 */
[----:B------:R-:W-:Y:S02]  /*0030*/  PRMT R84, RZ, 0x7610, R84 ;  /* 0x00007610ff547816 */ /* 0x000fe40000000054 */
[----:B------:R-:W-:Y:S01]  /*0040*/  ELECT P3, URZ, PT ;  /* 0x0000000000ff782f */ /* 0x000fe20003860000 */
[----:B---3--:R-:W-:-:S04]  /*0050*/  UISETP.NE.U32.AND UP0, UPT, UR8, URZ, UPT ;  /* 0x000000ff0800728c */ /* 0x008fc8000bf05070 */
[----:B------:R-:W-:Y:S01]  /*0060*/  UISETP.NE.AND.EX UP0, UPT, UR9, URZ, UPT, UP0 ;  /* 0x000000ff0900728c */ /* 0x000fe2000bf05300 */
[----:B--2---:R-:W-:-:S05]  /*0070*/  SHF.R.U32.HI R85, RZ, 0x5, R91 ;  /* 0x00000005ff557819 */ /* 0x004fca000001165b */
[----:B------:R-:W2:Y:S02]  /*0080*/  SHFL.IDX PT, R0, R85, RZ, 0x1f ;  /* 0x00001fff55007589 */ /* 0x000ea400000e0000 */
[----:B--2---:R-:W-:Y:S01]  /*0090*/  R2UR UR22, R0 ;  /* 0x00000000001672ca */ /* 0x004fe200000e0000 */
[----:B-1----:R-:W-:-:S14]  /*00a0*/  BRA.U UP0, `(.L_x_0) ;  /* 0x0000000100307547 */ /* 0x002fdc000b800000 */
[----:B------:R-:W1:Y:S02]  /*00b0*/  LDCU.64 UR4, c[0x0][0x888] ;  /* 0x00011100ff0477ac */ /* 0x000e640008000a00 */
[----:B-1----:R-:W-:-:S04]  /*00c0*/  UISETP.NE.U32.AND UP0, UPT, UR4, URZ, UPT ;  /* 0x000000ff0400728c */ /* 0x002fc8000bf05070 */
[----:B------:R-:W-:-:S09]  /*00d0*/  UISETP.NE.AND.EX UP0, UPT, UR5, URZ, UPT, UP0 ;  /* 0x000000ff0500728c */ /* 0x000fd2000bf05300 */
[----:B------:R-:W-:Y:S05]  /*00e0*/  BRA.U !UP0, `(.L_x_1) ;  /* 0x0000000108147547 */ /* 0x000fea000b800000 */
[----:B------:R-:W1:Y:S01]  /*00f0*/  LDC.64 R2, c[0x0][0x888] ;  /* 0x00022200ff027b82 */ /* 0x000e620000000a00 */
[----:B------:R-:W1:Y:S02]  /*0100*/  LDCU.64 UR4, c[0x0][0x358] ;  /* 0x00006b00ff0477ac */ /* 0x000e640008000a00 */
[----:B-1----:R1:W5:Y:S01]  /*0110*/  LDG.E R41, desc[UR4][R2.64] ;  /* 0x0000000402297981 */ /* 0x002362000c1e1900 */
[----:B------:R-:W-:Y:S01]  /*0120*/  HFMA2 R84, -RZ, RZ, 0, 5.9604644775390625e-08 ;  /* 0x00000001ff547431 */ /* 0x000fe200000001ff */
[----:B------:R-:W-:Y:S05]  /*0130*/  BRA `(.L_x_0) ;  /* 0x00000000000c7947 */ /* 0x000fea0003800000 */
.L_x_1:
[----:B------:R-:W1:Y:S01]  /*0140*/  LDCU UR4, c[0x0][0x880] ;  /* 0x00011000ff0477ac */ /* 0x000e620008000800 */
[----:B------:R-:W-:Y:S01]  /*0150*/  HFMA2 R84, -RZ, RZ, 0, 5.9604644775390625e-08 ;  /* 0x00000001ff547431 */ /* 0x000fe200000001ff */
[----:B-1----:R-:W-:-:S07]  /*0160*/  MOV R41, UR4 ;  /* 0x0000000400297c02 */ /* 0x002fce0008000f00 */
.L_x_0:
[----:B------:R-:W2:Y:S02]  /*0170*/  LDCU.64 UR4, c[0x0][0x8b0] ;  /* 0x00011600ff0477ac */ /* 0x000ea40008000a00 */
[----:B--2---:R-:W-:-:S04]  /*0180*/  UISETP.NE.U32.AND UP0, UPT, UR4, URZ, UPT ;  /* 0x000000ff0400728c */ /* 0x004fc8000bf05070 */
[----:B------:R-:W-:-:S09]  /*0190*/  UISETP.NE.AND.EX UP0, UPT, UR5, URZ, UPT, UP0 ;  /* 0x000000ff0500728c */ /* 0x000fd2000bf05300 */
[----:B------:R-:W-:Y:S05]  /*01a0*/  BRA.U UP0, `(.L_x_2) ;  /* 0x0000000100287547 */ /* 0x000fea000b800000 */
[----:B------:R-:W2:Y:S02]  /*01b0*/  LDCU.64 UR4, c[0x0][0x8a8] ;  /* 0x00011500ff0477ac */ /* 0x000ea40008000a00 */
[----:B--2---:R-:W-:-:S04]  /*01c0*/  UISETP.NE.U32.AND UP0, UPT, UR4, URZ, UPT ;  /* 0x000000ff0400728c */ /* 0x004fc8000bf05070 */
[----:B------:R-:W-:-:S09]  /*01d0*/  UISETP.NE.AND.EX UP0, UPT, UR5, URZ, UPT, UP0 ;  /* 0x000000ff0500728c */ /* 0x000fd2000bf05300 */
[----:B------:R-:W-:Y:S05]  /*01e0*/  BRA.U !UP0, `(.L_x_3) ;  /* 0x0000000108107547 */ /* 0x000fea000b800000 */
[----:B------:R-:W2:Y:S01]  /*01f0*/  LDC.64 R38, c[0x0][0x8a8] ;  /* 0x00022a00ff267b82 */ /* 0x000ea20000000a00 */
[----:B------:R-:W2:Y:S02]  /*0200*/  LDCU.64 UR4, c[0x0][0x358] ;  /* 0x00006b00ff0477ac */ /* 0x000ea40008000a00 */
[----:B--2---:R2:W5:Y:S01]  /*0210*/  LDG.E R38, desc[UR4][R38.64] ;  /* 0x0000000426267981 */ /* 0x004562000c1e1900 */
[----:B------:R-:W-:Y:S05]  /*0220*/  BRA `(.L_x_2) ;  /* 0x0000000000087947 */ /* 0x000fea0003800000 */
.L_x_3:
[----:B------:R-:W2:Y:S02]  /*0230*/  LDCU UR4, c[0x0][0x8a0] ;  /* 0x00011400ff0477ac */ /* 0x000ea40008000800 */
[----:B--2---:R-:W-:Y:S02]  /*0240*/  MOV R38, UR4 ;  /* 0x0000000400267c02 */ /* 0x004fe40008000f00 */
.L_x_2:
[----:B------:R-:W-:Y:S01]  /*0250*/  IMAD.U32 R0, RZ, RZ, UR22 ;  /* 0x00000016ff007e24 */ /* 0x000fe2000f8e00ff */
[----:B------:R-:W-:Y:S04]  /*0260*/  BSSY.RECONVERGENT B0, `(.L_x_4) ;  /* 0x000000c000007945 */ /* 0x000fe80003800200 */
[C---:B------:R-:W-:Y:S02]  /*0270*/  ISETP.NE.OR P1, PT, R0.reuse, 0x1, !P3 ;  /* 0x000000010000780c */ /* 0x040fe40005f25670 */
[----:B------:R-:W-:-:S11]  /*0280*/  ISETP.NE.OR P0, PT, R0, 0x3, !P3 ;  /* 0x000000030000780c */ /* 0x000fd60005f05670 */
[----:B------:R-:W-:Y:S05]  /*0290*/  @P1 BRA `(.L_x_5) ;  /* 0x0000000000201947 */ /* 0x000fea0003800000 */
[----:B------:R-:W3:Y:S02]  /*02a0*/  LDCU.64 UR4, c[0x0][0x348] ;  /* 0x00006900ff0477ac */ /* 0x000ee40008000a00 */
[----:B---3--:R-:W-:Y:S02]  /*02b0*/  UIADD3 UR6, UP1, UPT, UR4, 0x80, URZ ;  /* 0x0000008004067890 */ /* 0x008fe4000ff3e0ff */
[----:B------:R-:W-:Y:S02]  /*02c0*/  UIADD3 UR4, UP0, UPT, UR4, 0x180, URZ ;  /* 0x0000018004047890 */ /* 0x000fe4000ff1e0ff */
[----:B------:R-:W-:Y:S02]  /*02d0*/  UIADD3.X UR7, UPT, UPT, URZ, UR5, URZ, UP1, !UPT ;  /* 0x00000005ff077290 */ /* 0x000fe40008ffe4ff */
[----:B------:R-:W-:-:S07]  /*02e0*/  UIADD3.X UR5, UPT, UPT, URZ, UR5, URZ, UP0, !UPT ;  /* 0x00000005ff057290 */ /* 0x000fce00087fe4ff */
[----:B------:R3:W-:Y:S02]  /*02f0*/  UTMACCTL.PF [UR6] ;  /* 0x00000000060079b9 */ /* 0x0007e40008040000 */
[----:B------:R3:W-:Y:S02]  /*0300*/  UTMACCTL.PF [UR4] ;  /* 0x00000000040079b9 */ /* 0x0007e40008040000 */
[----:B---3--:R-:W-:Y:S01]  /*0310*/  NOP ;  /* 0x0000000000007918 */ /* 0x008fe20000000000 */
.L_x_5:
[----:B------:R-:W-:Y:S05]  /*0320*/  BSYNC.RECONVERGENT B0 ;  /* 0x0000000000007941 */ /* 0x000fea0003800200 */
.L_x_4:
[----:B------:R-:W-:Y:S04]  /*0330*/  BSSY.RECONVERGENT B0, `(.L_x_6) ;  /* 0x000000a000007945 */ /* 0x000fe80003800200 */
        /* <DEDUP_REMOVED lines=9> */
.L_x_7:
[----:B------:R-:W-:Y:S05]  /*03d0*/  BSYNC.RECONVERGENT B0 ;  /* 0x0000000000007941 */ /* 0x000fea0003800200 */
.L_x_6:
[----:B------:R-:W3:Y:S01]  /*03e0*/  LDCU.64 UR4, c[0x0][0x888] ;  /* 0x00011100ff0477ac */ /* 0x000ee20008000a00 */
[----:B------:R-:W-:Y:S02]  /*03f0*/  UISETP.EQ.U32.AND UP1, UPT, UR8, URZ, UPT ;  /* 0x000000ff0800728c */ /* 0x000fe4000bf22070 */
[----:B------:R-:W-:Y:S02]  /*0400*/  UPLOP3.LUT UP3, UPT, UPT, UPT, UPT, 0x80, 0x8 ;  /* 0x000000000008789c */ /* 0x000fe40003f6f070 */
[----:B---3--:R-:W-:-:S04]  /*0410*/  UISETP.NE.U32.AND UP0, UPT, UR4, URZ, UPT ;  /* 0x000000ff0400728c */ /* 0x008fc8000bf05070 */
[----:B------:R-:W-:-:S04]  /*0420*/  UISETP.NE.AND.EX UP0, UPT, UR5, URZ, UPT, UP0 ;  /* 0x000000ff0500728c */ /* 0x000fc8000bf05300 */
[----:B------:R-:W-:-:S04]  /*0430*/  UISETP.EQ.OR.EX UP2, UPT, UR9, URZ, !UP0, UP1 ;  /* 0x000000ff0900728c */ /* 0x000fc8000c742710 */
[----:B------:R-:W-:-:S06]  /*0440*/  UP2UR UR4, UPR, URZ, 0x4 ;  /* 0x00000004ff047883 */ /* 0x000fcc0008000000 */
[----:B------:R-:W-:Y:S01]  /*0450*/  MOV R88, UR4 ;  /* 0x0000000400587c02 */ /* 0x000fe20008000f00 */
[----:B------:R-:W-:Y:S06]  /*0460*/  BRA.U !UP2, `(.L_x_8) ;  /* 0x000000010a207547 */ /* 0x000fec000b800000 */
[----:B------:R-:W-:Y:S01]  /*0470*/  UISETP.NE.U32.AND UP1, UPT, UR8, URZ, UPT ;  /* 0x000000ff0800728c */ /* 0x000fe2000bf25070 */
[----:B-----5:R-:W-:Y:S01]  /*0480*/  FSETP.NEU.AND P0, PT, R41, RZ, PT ;  /* 0x000000ff2900720b */ /* 0x020fe20003f0d000 */
[----:B------:R-:W-:Y:S02]  /*0490*/  USEL UR4, URZ, 0xffffffff, UP0 ;  /* 0xffffffffff047887 */ /* 0x000fe40008000000 */
[----:B------:R-:W-:-:S10]  /*04a0*/  UISETP.NE.AND.EX UP1, UPT, UR9, URZ, UPT, UP1 ;  /* 0x000000ff0900728c */ /* 0x000fd4000bf25310 */
[----:B------:R-:W-:Y:S01]  /*04b0*/  VOTEU.ANY UP0, P0 ;  /* 0x0000000000ff7886 */ /* 0x000fe20000000100 */
[----:B------:R-:W-:-:S04]  /*04c0*/  @!UP1 USEL UR4, URZ, 0xffffffff, UP0 ;  /* 0xffffffffff049887 */ /* 0x000fc80008000000 */
[----:B------:R-:W-:-:S04]  /*04d0*/  ULOP3.LUT UR4, UR4, 0x1, URZ, 0xc0, !UPT ;  /* 0x0000000104047892 */ /* 0x000fc8000f8ec0ff */
[----:B------:R-:W-:-:S11]  /*04e0*/  UISETP.NE.U32.AND UP3, UPT, UR4, 0x1, UPT ;  /* 0x000000010400788c */ /* 0x000fd6000bf65070 */
.L_x_8:
[----:B-1----:R-:W1:Y:S01]  /*04f0*/  SHFL.IDX PT, R2, R85, RZ, 0x1f ;  /* 0x00001fff55027589 */ /* 0x002e6200000e0000 */
[----:B------:R-:W-:-:S04]  /*0500*/  UISETP.NE.AND UP0, UPT, UR22, 0x2, UPT ;  /* 0x000000021600788c */ /* 0x000fc8000bf05270 */
[----:B------:R-:W-:Y:S01]  /*0510*/  USEL UR37, URZ, 0x1, UP0 ;  /* 0x00000001ff257887 */ /* 0x000fe20008000000 */
[----:B-1----:R-:W-:-:S13]  /*0520*/  ISETP.NE.AND P0, PT, R2, RZ, PT ;  /* 0x000000ff0200720c */ /* 0x002fda0003f05270 */
[----:B------:R-:W-:Y:S05]  /*0530*/  @P0 BRA `(.L_x_9) ;  /* 0x0000000000c40947 */ /* 0x000fea0003800000 */
[----:B------:R-:W-:Y:S01]  /*0540*/  ELECT P0, URZ, PT ;  /* 0x0000000000ff782f */ /* 0x000fe20003800000 */
[----:B------:R-:W-:-:S12]  /*0550*/  BSSY.RECONVERGENT B0, `(.L_x_9) ;  /* 0x000002f000007945 */ /* 0x000fd80003800200 */
[----:B------:R-:W-:Y:S05]  /*0560*/  @!P0 BRA `(.L_x_10) ;  /* 0x0000000000b48947 */ /* 0x000fea0003800000 */
[----:B------:R-:W1:Y:S01]  /*0570*/  S2UR UR4, SR_CgaCtaId ;  /* 0x00000000000479c3 */ /* 0x000e620000008800 */
[----:B------:R-:W-:Y:S01]  /*0580*/  UMOV UR5, 0x400 ;  /* 0x0000040000057882 */ /* 0x000fe20000000000 */
[----:B------:R-:W-:Y:S01]  /*0590*/  UMOV UR8, 0x1 ;  /* 0x0000000100087882 */ /* 0x000fe20000000000 */
[----:B------:R-:W-:Y:S01]  /*05a0*/  UMOV UR6, 0x4 ;  /* 0x0000000400067882 */ /* 0x000fe20000000000 */
[----:B------:R-:W-:-:S04]  /*05b0*/  UIADD3 UR8, UPT, UPT, -UR8, 0x100000, URZ ;  /* 0x0010000008087890 */ /* 0x000fc8000fffe1ff */
[----:B------:R-:W-:Y:S02]  /*05c0*/  USHF.L.U32 UR9, UR8, 0xb, URZ ;  /* 0x0000000b08097899 */ /* 0x000fe400080006ff */
[----:B------:R-:W-:Y:S02]  /*05d0*/  USHF.L.U32 UR8, UR8, 0x1, URZ ;  /* 0x0000000108087899 */ /* 0x000fe400080006ff */
[----:B------:R-:W-:-:S04]  /*05e0*/  UIADD3 UR6, UPT, UPT, -UR6, 0x100000, URZ ;  /* 0x0010000006067890 */ /* 0x000fc8000fffe1ff */
[----:B------:R-:W-:Y:S02]  /*05f0*/  USHF.L.U32 UR7, UR6, 0xb, URZ ;  /* 0x0000000b06077899 */ /* 0x000fe400080006ff */
[----:B------:R-:W-:Y:S02]  /*0600*/  USHF.L.U32 UR6, UR6, 0x1, URZ ;  /* 0x0000000106067899 */ /* 0x000fe400080006ff */
[----:B-1----:R-:W-:Y:S01]  /*0610*/  ULEA UR4, UR4, UR5, 0x18 ;  /* 0x0000000504047291 */ /* 0x002fe2000f8ec0ff */
[----:B------:R-:W1:Y:S11]  /*0620*/  FENCE.VIEW.ASYNC.S ;  /* 0x00000000000073c6 */ /* 0x000e760000000000 */
[----:B-1----:R1:W3:Y:S01]  /*0630*/  SYNCS.EXCH.64 URZ, [UR4], UR8 ;  /* 0x0000000804ff75b2 */ /* 0x0022e20008000100 */
[----:B------:R1:W4:Y:S01]  /*0640*/  SYNCS.EXCH.64 URZ, [UR4+0x80], UR6 ;  /* 0x0000800604ff75b2 */ /* 0x0003220008000100 */
[----:B------:R1:W1:Y:S01]  /*0650*/  SYNCS.EXCH.64 URZ, [UR4+0x8], UR8 ;  /* 0x0000080804ff75b2 */ /* 0x0002620008000100 */
        /* <DEDUP_REMOVED lines=29> */
[----:B---34-:R-:W-:Y:S01]  /*0830*/  NOP ;  /* 0x0000000000007918 */ /* 0x018fe20000000000 */
.L_x_10:
[----:B-1----:R-:W-:Y:S05]  /*0840*/  BSYNC.RECONVERGENT B0 ;  /* 0x0000000000007941 */ /* 0x002fea0003800200 */
.L_x_9:
[----:B------:R-:W1:Y:S01]  /*0850*/  SHFL.IDX PT, R2, R85, RZ, 0x1f ;  /* 0x00001fff55027589 */ /* 0x000e6200000e0000 */
[----:B------:R-:W-:Y:S01]  /*0860*/  NOP ;  /* 0x0000000000007918 */ /* 0x000fe20000000000 */
[----:B-1----:R-:W-:-:S13]  /*0870*/  ISETP.NE.AND P0, PT, R2, 0x1, PT ;  /* 0x000000010200780c */ /* 0x002fda0003f05270 */
[----:B------:R-:W-:Y:S05]  /*0880*/  @P0 BRA `(.L_x_11) ;  /* 0x0000000000500947 */ /* 0x000fea0003800000 */
        /* <DEDUP_REMOVED lines=9> */
[----:B------:R-:W-:Y:S01]  /*0920*/  USHF.L.U32 UR6, UR6, 0x1, URZ ;  /* 0x0000000106067899 */ /* 0x000fe200080006ff */
[----:B------:R-:W-:Y:S01]  /*0930*/  ELECT P0, URZ, PT ;  /* 0x0000000000ff782f */ /* 0x000fe20003800000 */
[----:B-1----:R-:W-:Y:S01]  /*0940*/  ULEA UR4, UR4, UR5, 0x18 ;  /* 0x0000000504047291 */ /* 0x002fe2000f8ec0ff */
[----:B------:R-:W1:Y:S11]  /*0950*/  FENCE.VIEW.ASYNC.S ;  /* 0x00000000000073c6 */ /* 0x000e760000000000 */
[----:B-1----:R1:W3:Y:S01]  /*0960*/  SYNCS.EXCH.64 URZ, [UR4+0x100], UR8 ;  /* 0x0001000804ff75b2 */ /* 0x0022e20008000100 */
[----:B------:R1:W4:Y:S01]  /*0970*/  SYNCS.EXCH.64 URZ, [UR4+0x118], UR6 ;  /* 0x0001180604ff75b2 */ /* 0x0003220008000100 */
[----:B------:R1:W1:Y:S01]  /*0980*/  SYNCS.EXCH.64 URZ, [UR4+0x108], UR8 ;  /* 0x0001080804ff75b2 */ /* 0x0002620008000100 */
[----:B------:R1:W1:Y:S01]  /*0990*/  SYNCS.EXCH.64 URZ, [UR4+0x120], UR6 ;  /* 0x0001200604ff75b2 */ /* 0x0002620008000100 */
[----:B------:R1:W1:Y:S01]  /*09a0*/  SYNCS.EXCH.64 URZ, [UR4+0x110], UR8 ;  /* 0x0001100804ff75b2 */ /* 0x0002620008000100 */
[----:B------:R1:W1:Y:S01]  /*09b0*/  SYNCS.EXCH.64 URZ, [UR4+0x128], UR6 ;  /* 0x0001280604ff75b2 */ /* 0x0002620008000100 */
[----:B------:R-:W-:Y:S01]  /*09c0*/  NOP ;  /* 0x0000000000007918 */ /* 0x000fe20000000000 */
.L_x_11:
[----:B------:R-:W2:Y:S01]  /*09d0*/  SHFL.IDX PT, R2, R85, RZ, 0x1f ;  /* 0x00001fff55027589 */ /* 0x000ea200000e0000 */
[----:B------:R-:W-:Y:S01]  /*09e0*/  NOP ;  /* 0x0000000000007918 */ /* 0x000fe20000000000 */
[----:B--2---:R-:W-:-:S13]  /*09f0*/  ISETP.NE.AND P0, PT, R2, 0x3, PT ;  /* 0x000000030200780c */ /* 0x004fda0003f05270 */
[----:B------:R-:W-:Y:S05]  /*0a00*/  @P0 BRA `(.L_x_12) ;  /* 0x0000000000300947 */ /* 0x000fea0003800000 */
[----:B-1----:R-:W1:Y:S01]  /*0a10*/  S2UR UR6, SR_CgaCtaId ;  /* 0x00000000000679c3 */ /* 0x002e620000008800 */
[----:B------:R-:W-:Y:S01]  /*0a20*/  UMOV UR4, 0x400 ;  /* 0x0000040000047882 */ /* 0x000fe20000000000 */
[----:B------:R-:W-:Y:S01]  /*0a30*/  UMOV UR5, 0x20 ;  /* 0x0000002000057882 */ /* 0x000fe20000000000 */
[----:B------:R-:W-:Y:S01]  /*0a40*/  ELECT P0, URZ, PT ;  /* 0x0000000000ff782f */ /* 0x000fe20003800000 */
[----:B-1----:R-:W-:Y:S02]  /*0a50*/  ULEA UR6, UR6, UR4, 0x18 ;  /* 0x0000000406067291 */ /* 0x002fe4000f8ec0ff */
[----:B------:R-:W-:-:S04]  /*0a60*/  UIADD3 UR4, UPT, UPT, -UR5, 0x100000, URZ ;  /* 0x0010000005047890 */ /* 0x000fc8000fffe1ff */
[----:B------:R-:W-:Y:S02]  /*0a70*/  USHF.L.U32 UR5, UR4, 0xb, URZ ;  /* 0x0000000b04057899 */ /* 0x000fe400080006ff */
[----:B------:R-:W-:Y:S01]  /*0a80*/  USHF.L.U32 UR4, UR4, 0x1, URZ ;  /* 0x0000000104047899 */ /* 0x000fe200080006ff */
[----:B------:R-:W1:Y:S11]  /*0a90*/  FENCE.VIEW.ASYNC.S ;  /* 0x00000000000073c6 */ /* 0x000e760000000000 */
[----:B-1----:R2:W1:Y:S01]  /*0aa0*/  SYNCS.EXCH.64 URZ, [UR6+0x130], UR4 ;  /* 0x0001300406ff75b2 */ /* 0x0024620008000100 */
[----:B------:R2:W1:Y:S02]  /*0ab0*/  SYNCS.EXCH.64 URZ, [UR6+0x138], UR4 ;  /* 0x0001380406ff75b2 */ /* 0x0004640008000100 */
[----:B--2---:R-:W-:Y:S01]  /*0ac0*/  NOP ;  /* 0x0000000000007918 */ /* 0x004fe20000000000 */
.L_x_12:
[----:B------:R-:W2:Y:S01]  /*0ad0*/  SHFL.IDX PT, R2, R85, RZ, 0x1f ;  /* 0x00001fff55027589 */ /* 0x000ea200000e0000 */
[----:B------:R-:W-:Y:S01]  /*0ae0*/  NOP ;  /* 0x0000000000007918 */ /* 0x000fe20000000000 */
[----:B--2---:R-:W-:-:S13]  /*0af0*/  ISETP.NE.AND P0, PT, R2, 0x4, PT ;  /* 0x000000040200780c */ /* 0x004fda0003f05270 */
[----:B------:R-:W-:Y:S05]  /*0b00*/  @P0 BRA `(.L_x_13) ;  /* 0x00000000004c0947 */ /* 0x000fea0003800000 */
[----:B-1----:R-:W1:Y:S01]  /*0b10*/  S2UR UR6, SR_CgaCtaId ;  /* 0x00000000000679c3 */ /* 0x002e620000008800 */
[----:B------:R-:W-:Y:S01]  /*0b20*/  UMOV UR4, 0x3a0 ;  /* 0x000003a000047882 */ /* 0x000fe20000000000 */
[----:B------:R-:W-:Y:S01]  /*0b30*/  UMOV UR5, 0x400 ;  /* 0x0000040000057882 */ /* 0x000fe20000000000 */
[----:B------:R-:W-:Y:S01]  /*0b40*/  USEL UR4, UR4, 0x320, UP3 ;  /* 0x0000032004047887 */ /* 0x000fe20009800000 */
[----:B------:R-:W-:Y:S01]  /*0b50*/  UMOV UR8, 0x1 ;  /* 0x0000000100087882 */ /* 0x000fe20000000000 */
[----:B------:R-:W-:Y:S01]  /*0b60*/  ELECT P0, URZ, PT ;  /* 0x0000000000ff782f */ /* 0x000fe20003800000 */
[----:B------:R-:W-:-:S04]  /*0b70*/  UIADD3 UR8, UPT, UPT, -UR8, 0x100000, URZ ;  /* 0x0010000008087890 */ /* 0x000fc8000fffe1ff */
[----:B------:R-:W-:Y:S02]  /*0b80*/  USHF.L.U32 UR9, UR8, 0xb, URZ ;  /* 0x0000000b08097899 */ /* 0x000fe400080006ff */
[----:B------:R-:W-:Y:S02]  /*0b90*/  USHF.L.U32 UR8, UR8, 0x1, URZ ;  /* 0x0000000108087899 */ /* 0x000fe400080006ff */
[----:B-1----:R-:W-:Y:S02]  /*0ba0*/  ULEA UR6, UR6, UR5, 0x18 ;  /* 0x0000000506067291 */ /* 0x002fe4000f8ec0ff */
[----:B------:R-:W-:-:S04]  /*0bb0*/  UIADD3 UR4, UPT, UPT, -UR4, 0x100000, URZ ;  /* 0x0010000004047890 */ /* 0x000fc8000fffe1ff */
[----:B------:R-:W-:Y:S02]  /*0bc0*/  USHF.L.U32 UR5, UR4, 0xb, URZ ;  /* 0x0000000b04057899 */ /* 0x000fe400080006ff */
[----:B------:R-:W-:Y:S01]  /*0bd0*/  USHF.L.U32 UR4, UR4, 0x1, URZ ;  /* 0x0000000104047899 */ /* 0x000fe200080006ff */
[----:B------:R-:W1:Y:S03]  /*0be0*/  FENCE.VIEW.ASYNC.S ;  /* 0x00000000000073c6 */ /* 0x000e660000000000 */
[----:B-1----:R2:W1:Y:S08]  /*0bf0*/  SYNCS.EXCH.64 URZ, [UR6+0x140], UR8 ;  /* 0x0001400806ff75b2 */ /* 0x0024700008000100 */
[----:B------:R2:W1:Y:S01]  /*0c00*/  SYNCS.EXCH.64 URZ, [UR6+0x150], UR4 ;  /* 0x0001500406ff75b2 */ /* 0x0004620008000100 */
[----:B------:R2:W1:Y:S01]  /*0c10*/  SYNCS.EXCH.64 URZ, [UR6+0x148], UR8 ;  /* 0x0001480806ff75b2 */ /* 0x0004620008000100 */
[----:B------:R2:W1:Y:S02]  /*0c20*/  SYNCS.EXCH.64 URZ, [UR6+0x158], UR4 ;  /* 0x0001580406ff75b2 */ /* 0x0004640008000100 */
[----:B--2---:R-:W-:Y:S01]  /*0c30*/  NOP ;  /* 0x0000000000007918 */ /* 0x004fe20000000000 */
.L_x_13:
[----:B------:R-:W2:Y:S01]  /*0c40*/  SHFL.IDX PT, R2, R85, RZ, 0x1f ;  /* 0x00001fff55027589 */ /* 0x000ea200000e0000 */
[----:B------:R-:W-:Y:S01]  /*0c50*/  NOP ;  /* 0x0000000000007918 */ /* 0x000fe20000000000 */
[----:B--2---:R-:W-:-:S13]  /*0c60*/  ISETP.NE.AND P0, PT, R2, 0x5, PT ;  /* 0x000000050200780c */ /* 0x004fda0003f05270 */
[----:B------:R-:W-:Y:S05]  /*0c70*/  @P0 BRA `(.L_x_14) ;  /* 0x0000000000580947 */ /* 0x000fea0003800000 */
[----:B-1----:R-:W1:Y:S01]  /*0c80*/  S2UR UR4, SR_CgaCtaId ;  /* 0x00000000000479c3 */ /* 0x002e620000008800 */
        /* <DEDUP_REMOVED lines=12> */
[----:B-1----:R2:W1:Y:S01]  /*0d50*/  SYNCS.EXCH.64 URZ, [UR4+0x160], UR8 ;  /* 0x0001600804ff75b2 */ /* 0x0024620008000100 */
[----:B------:R2:W1:Y:S01]  /*0d60*/  SYNCS.EXCH.64 URZ, [UR4+0x180], UR6 ;  /* 0x0001800604ff75b2 */ /* 0x0004620008000100 */
[----:B------:R2:W1:Y:S01]  /*0d70*/  SYNCS.EXCH.64 URZ, [UR4+0x168], UR8 ;  /* 0x0001680804ff75b2 */ /* 0x0004620008000100 */
[----:B------:R2:W1:Y:S01]  /*0d80*/  SYNCS.EXCH.64 URZ, [UR4+0x188], UR6 ;  /* 0x0001880604ff75b2 */ /* 0x0004620008000100 */
[----:B------:R2:W1:Y:S01]  /*0d90*/  SYNCS.EXCH.64 URZ, [UR4+0x170], UR8 ;  /* 0x0001700804ff75b2 */ /* 0x0004620008000100 */
[----:B------:R2:W1:Y:S01]  /*0da0*/  SYNCS.EXCH.64 URZ, [UR4+0x190], UR6 ;  /* 0x0001900604ff75b2 */ /* 0x0004620008000100 */
[----:B------:R2:W1:Y:S01]  /*0db0*/  SYNCS.EXCH.64 URZ, [UR4+0x178], UR8 ;  /* 0x0001780804ff75b2 */ /* 0x0004620008000100 */
[----:B------:R2:W1:Y:S02]  /*0dc0*/  SYNCS.EXCH.64 URZ, [UR4+0x198], UR6 ;  /* 0x0001980604ff75b2 */ /* 0x0004640008000100 */
[----:B--2---:R-:W-:Y:S01]  /*0dd0*/  NOP ;  /* 0x0000000000007918 */ /* 0x004fe20000000000 */
.L_x_14:
[----:B------:R-:W2:Y:S01]  /*0de0*/  SHFL.IDX PT, R2, R85, RZ, 0x1f ;  /* 0x00001fff55027589 */ /* 0x000ea200000e0000 */
[----:B------:R-:W-:Y:S01]  /*0df0*/  NOP ;  /* 0x0000000000007918 */ /* 0x000fe20000000000 */
[----:B--2---:R-:W-:-:S13]  /*0e00*/  ISETP.NE.AND P0, PT, R2, 0x3, PT ;  /* 0x000000030200780c */ /* 0x004fda0003f05270 */
[----:B------:R-:W-:Y:S05]  /*0e10*/  @P0 BRA `(.L_x_15) ;  /* 0x0000000000380947 */ /* 0x000fea0003800000 */
[----:B------:R-:W2:Y:S01]  /*0e20*/  S2UR UR5, SR_CgaCtaId ;  /* 0x00000000000579c3 */ /* 0x000ea20000008800 */
[----:B-1----:R-:W-:Y:S01]  /*0e30*/  UMOV UR4, 0x400 ;  /* 0x0000040000047882 */ /* 0x002fe20000000000 */
[----:B------:R-:W-:Y:S01]  /*0e40*/  UMOV UR6, 0x20 ;  /* 0x0000002000067882 */ /* 0x000fe20000000000 */
[----:B------:R-:W-:Y:S01]  /*0e50*/  ELECT P0, URZ, PT ;  /* 0x0000000000ff782f */ /* 0x000fe20003800000 */
[----:B------:R-:W-:-:S04]  /*0e60*/  UIADD3 UR6, UPT, UPT, -UR6, 0x100000, URZ ;  /* 0x0010000006067890 */ /* 0x000fc8000fffe1ff */
[----:B------:R-:W-:Y:S02]  /*0e70*/  USHF.L.U32 UR7, UR6, 0xb, URZ ;  /* 0x0000000b06077899 */ /* 0x000fe400080006ff */
[----:B------:R-:W-:Y:S02]  /*0e80*/  USHF.L.U32 UR6, UR6, 0x1, URZ ;  /* 0x0000000106067899 */ /* 0x000fe400080006ff */
[----:B--2---:R-:W-:Y:S01]  /*0e90*/  ULEA UR4, UR5, UR4, 0x18 ;  /* 0x0000000405047291 */ /* 0x004fe2000f8ec0ff */
[----:B------:R-:W1:Y:S11]  /*0ea0*/  FENCE.VIEW.ASYNC.S ;  /* 0x00000000000073c6 */ /* 0x000e760000000000 */
[----:B-1----:R2:W1:Y:S01]  /*0eb0*/  SYNCS.EXCH.64 URZ, [UR4+0x1a0], UR6 ;  /* 0x0001a00604ff75b2 */ /* 0x0024620008000100 */
[----:B------:R2:W1:Y:S01]  /*0ec0*/  SYNCS.EXCH.64 URZ, [UR4+0x1b0], UR6 ;  /* 0x0001b00604ff75b2 */ /* 0x0004620008000100 */
[----:B------:R2:W1:Y:S01]  /*0ed0*/  SYNCS.EXCH.64 URZ, [UR4+0x1a8], UR6 ;  /* 0x0001a80604ff75b2 */ /* 0x0004620008000100 */
[----:B------:R2:W1:Y:S02]  /*0ee0*/  SYNCS.EXCH.64 URZ, [UR4+0x1b8], UR6 ;  /* 0x0001b80604ff75b2 */ /* 0x0004640008000100 */
[----:B--2---:R-:W-:Y:S01]  /*0ef0*/  NOP ;  /* 0x0000000000007918 */ /* 0x004fe20000000000 */
.L_x_15:
[----:B-1----:R-:W1:Y:S01]  /*0f00*/  LDCU UR4, c[0x0][0x36c] ;  /* 0x00006d80ff0477ac */ /* 0x002e620008000800 */
[----:B------:R-:W-:Y:S01]  /*0f10*/  ISETP.NE.OR P3, PT, R0, 0x2, !P3 ;  /* 0x000000020000780c */ /* 0x000fe20005f65670 */
[----:B------:R-:W-:Y:S01]  /*0f20*/  NOP ;  /* 0x0000000000007918 */ /* 0x000fe20000000000 */
[----:B------:R-:W-:Y:S01]  /*0f30*/  LOP3.LUT R0, R91, 0x1f, RZ, 0xc0, !PT ;  /* 0x0000001f5b007812 */ /* 0x000fe200078ec0ff */
[----:B------:R-:W-:Y:S02]  /*0f40*/  UISETP.NE.AND UP4, UPT, UR22, URZ, UPT ;  /* 0x000000ff1600728c */ /* 0x000fe4000bf85270 */
[----:B-1----:R-:W-:-:S09]  /*0f50*/  UISETP.EQ.U32.AND UP5, UPT, UR4, 0x1, UPT ;  /* 0x000000010400788c */ /* 0x002fd2000bfa2070 */
[----:B------:R-:W-:Y:S05]  /*0f60*/  BRA.U !UP5, `(.L_x_16) ;  /* 0x000000010d087547 */ /* 0x000fea000b800000 */
[----:B---34-:R-:W-:Y:S01]  /*0f70*/  UCGABAR_ARV ;  /* 0x00000000000079c7 */ /* 0x018fe20008000000 */
[----:B------:R-:W-:Y:S05]  /*0f80*/  BRA `(.L_x_17) ;  /* 0x0000000000047947 */ /* 0x000fea0003800000 */
.L_x_16:
[----:B---34-:R-:W-:Y:S01]  /*0f90*/  NOP ;  /* 0x0000000000007918 */ /* 0x018fe20000000000 */
.L_x_17:
[----:B------:R-:W1:Y:S01]  /*0fa0*/  S2UR UR7, SR_CTAID.X ;  /* 0x00000000000779c3 */ /* 0x000e620000002500 */
[----:B------:R-:W-:-:S05]  /*0fb0*/  CS2R.32 R87, SR_CgaSize ;  /* 0x0000000000577805 */ /* 0x000fca0000008a00 */
[----:B------:R-:W-:-:S05]  /*0fc0*/  IMAD R87, R87, -0xa0, RZ ;  /* 0xffffff6057577824 */ /* 0x000fca00078e02ff */
[----:B------:R-:W-:-:S14]  /*0fd0*/  R2UR UR5, R87 ;  /* 0x00000000570572ca */ /* 0x000fdc00000e0000 */
[----:B------:R-:W2:Y:S01]  /*0fe0*/  LDCU UR5, c[0x0][UR5+0x2b0] ;  /* 0x00005600050577ac */ /* 0x000ea20008000800 */
[----:B------:R-:W-:-:S05]  /*0ff0*/  CS2R.32 R87, SR_CgaSize ;  /* 0x0000000000577805 */ /* 0x000fca0000008a00 */
[----:B------:R-:W-:-:S05]  /*1000*/  IMAD R87, R87, -0xa0, RZ ;  /* 0xffffff6057577824 */ /* 0x000fca00078e02ff */
[----:B------:R-:W-:-:S14]  /*1010*/  R2UR UR4, R87 ;  /* 0x00000000570472ca */ /* 0x000fdc00000e0000 */
[----:B------:R-:W3:Y:S01]  /*1020*/  LDCU UR4, c[0x0][UR4+0x2b4] ;  /* 0x00005680040477ac */ /* 0x000ee20008000800 */
[----:B------:R-:W4:Y:S01]  /*1030*/  S2UR UR8, SR_CTAID.Y ;  /* 0x00000000000879c3 */ /* 0x000f220000002600 */
[----:B------:R-:W-:-:S05]  /*1040*/  CS2R.32 R87, SR_CgaSize ;  /* 0x0000000000577805 */ /* 0x000fca0000008a00 */
[----:B------:R-:W-:-:S05]  /*1050*/  IMAD R87, R87, -0xa0, RZ ;  /* 0xffffff6057577824 */ /* 0x000fca00078e02ff */
[----:B------:R-:W-:-:S14]  /*1060*/  R2UR UR9, R87 ;  /* 0x00000000570972ca */ /* 0x000fdc00000e0000 */
[----:B------:R-:W3:Y:S01]  /*1070*/  LDCU UR9, c[0x0][UR9+0x2a0] ;  /* 0x00005400090977ac */ /* 0x000ee20008000800 */
[----:B------:R-:W-:-:S05]  /*1080*/  CS2R.32 R87, SR_CgaSize ;  /* 0x0000000000577805 */ /* 0x000fca0000008a00 */
[----:B------:R-:W-:-:S05]  /*1090*/  IMAD R87, R87, -0xa0, RZ ;  /* 0xffffff6057577824 */ /* 0x000fca00078e02ff */
[----:B------:R-:W-:-:S14]  /*10a0*/  R2UR UR10, R87 ;  /* 0x00000000570a72ca */ /* 0x000fdc00000e0000 */
[----:B------:R-:W3:Y:S01]  /*10b0*/  LDCU UR10, c[0x0][UR10+0x2a4] ;  /* 0x000054800a0a77ac */ /* 0x000ee20008000800 */
[----:B------:R-:W3:Y:S01]  /*10c0*/  S2UR UR11, SR_CgaCtaId ;  /* 0x00000000000b79c3 */ /* 0x000ee20000008800 */
[----:B------:R-:W3:Y:S01]  /*10d0*/  LDCU UR23, c[0x0][0xb24] ;  /* 0x00016480ff1777ac */ /* 0x000ee20008000800 */
[----:B------:R-:W3:Y:S01]  /*10e0*/  LDCU UR40, c[0x0][0xb24] ;  /* 0x00016480ff2877ac */ /* 0x000ee20008000800 */
[----:B-1----:R-:W-:-:S05]  /*10f0*/  I2FP.F32.U32 R3, UR7 ;  /* 0x0000000700037c45 */ /* 0x002fca0008201000 */
[----:B------:R-:W1:Y:S01]  /*1100*/  S2UR UR36, SR_CTAID.Z ;  /* 0x00000000002479c3 */ /* 0x000e620000002700 */
[----:B------:R-:W1:Y:S01]  /*1110*/  LDCU UR26, c[0x0][0xb30] ;  /* 0x00016600ff1a77ac */ /* 0x000e620008000800 */
[----:B--2---:R-:W-:Y:S01]  /*1120*/  FMUL R3, R3, UR5 ;  /* 0x0000000503037c20 */ /* 0x004fe20008400000 */
[----:B------:R-:W-:Y:S01]  /*1130*/  UMOV UR25, UR7 ;  /* 0x0000000700197c82 */ /* 0x000fe20008000000 */
[----:B----4-:R-:W-:Y:S01]  /*1140*/  I2FP.F32.U32 R2, UR8 ;  /* 0x0000000800027c45 */ /* 0x010fe20008201000 */
[----:B------:R-:W-:-:S03]  /*1150*/  UMOV UR30, UR8 ;  /* 0x00000008001e7c82 */ /* 0x000fc60008000000 */
[----:B------:R-:W2:Y:S01]  /*1160*/  F2I.U32.TRUNC.NTZ R3, R3 ;  /* 0x0000000300037305 */ /* 0x000ea2000020f000 */
[----:B---3--:R-:W-:Y:S01]  /*1170*/  UISETP.GE.AND UP2, UPT, UR23, 0x1, UPT ;  /* 0x000000011700788c */ /* 0x008fe2000bf46270 */
[----:B------:R-:W-:Y:S01]  /*1180*/  FMUL R2, R2, UR4 ;  /* 0x0000000402027c20 */ /* 0x000fe20008400000 */
[----:B------:R-:W-:-:S05]  /*1190*/  USHF.L.U32 UR28, UR11, 0xa, URZ ;  /* 0x0000000a0b1c7899 */ /* 0x000fca00080006ff */
[----:B------:R-:W3:Y:S01]  /*11a0*/  F2I.U32.TRUNC.NTZ R2, R2 ;  /* 0x0000000200027305 */ /* 0x000ee2000020f000 */
[----:B--2---:R-:W-:Y:S02]  /*11b0*/  R2UR UR4, R3 ;  /* 0x00000000030472ca */ /* 0x004fe400000e0000 */
[----:B---3--:R-:W-:Y:S02]  /*11c0*/  R2UR UR6, R2 ;  /* 0x00000000020672ca */ /* 0x008fe400000e0000 */
[----:B------:R-:W-:-:S09]  /*11d0*/  PRMT R2, RZ, 0x7610, R2 ;  /* 0x00007610ff027816 */ /* 0x000fd20000000002 */
[----:B------:R-:W-:-:S04]  /*11e0*/  UIADD3 UR5, UPT, UPT, -UR4, URZ, URZ ;  /* 0x000000ff04057290 */ /* 0x000fc8000fffe1ff */
[----:B------:R-:W-:Y:S02]  /*11f0*/  UIMAD UR5, UR9, UR5, UR7 ;  /* 0x00000005090572a4 */ /* 0x000fe4000f8e0207 */
[----:B------:R-:W-:-:S04]  /*1200*/  UIADD3 UR4, UPT, UPT, -UR6, URZ, URZ ;  /* 0x000000ff06047290 */ /* 0x000fc8000fffe1ff */
[----:B------:R-:W-:Y:S01]  /*1210*/  IMAD.U32 R87, RZ, RZ, UR5 ;  /* 0x00000005ff577e24 */ /* 0x000fe2000f8e00ff */
[----:B------:R-:W-:-:S06]  /*1220*/  UIMAD UR4, UR10, UR4, UR8 ;  /* 0x000000040a0472a4 */ /* 0x000fcc000f8e0208 */
[----:B------:R-:W-:Y:S01]  /*1230*/  IMAD.U32 R86, RZ, RZ, UR4 ;  /* 0x00000004ff567e24 */ /* 0x000fe2000f8e00ff */
[----:B-1----:R-:W-:Y:S06]  /*1240*/  BRA.U UP4, `(.L_x_18) ;  /* 0x0000000104487547 */ /* 0x002fec000b800000 */
[----:B------:R-:W-:Y:S02]  /*1250*/  R2UR UR4, R86 ;  /* 0x00000000560472ca */ /* 0x000fe400000e0000 */
[----:B------:R-:W-:-:S11]  /*1260*/  R2UR UR6, R87 ;  /* 0x00000000570672ca */ /* 0x000fd600000e0000 */
[----:B------:R-:W-:Y:S02]  /*1270*/  UISETP.NE.AND UP0, UPT, UR4, URZ, UPT ;  /* 0x000000ff0400728c */ /* 0x000fe4000bf05270 */
[----:B------:R-:W-:Y:S02]  /*1280*/  UISETP.NE.AND UP1, UPT, UR4, 0x1, UPT ;  /* 0x000000010400788c */ /* 0x000fe4000bf25270 */
[----:B------:R-:W-:Y:S02]  /*1290*/  UISETP.EQ.OR UP0, UPT, UR6, URZ, !UP0 ;  /* 0x000000ff0600728c */ /* 0x000fe4000c702670 */
[----:B------:R-:W-:Y:S02]  /*12a0*/  USEL UR5, URZ, 0x2, UP1 ;  /* 0x00000002ff057887 */ /* 0x000fe40008800000 */
[----:B------:R-:W-:Y:S02]  /*12b0*/  USEL UR8, URZ, 0x1, !UP0 ;  /* 0x00000001ff087887 */ /* 0x000fe4000c000000 */
[----:B------:R-:W-:-:S02]  /*12c0*/  UISETP.NE.AND UP0, UPT, UR4, 0x2, UPT ;  /* 0x000000020400788c */ /* 0x000fc4000bf05270 */
[----:B------:R-:W-:Y:S02]  /*12d0*/  UISETP.NE.AND UP1, UPT, UR4, 0x3, UPT ;  /* 0x000000030400788c */ /* 0x000fe4000bf25270 */
[----:B------:R-:W-:Y:S02]  /*12e0*/  USEL UR4, URZ, 0x4, UP0 ;  /* 0x00000004ff047887 */ /* 0x000fe40008000000 */
[----:B------:R-:W-:Y:S02]  /*12f0*/  UISETP.NE.AND UP0, UPT, UR6, URZ, UPT ;  /* 0x000000ff0600728c */ /* 0x000fe4000bf05270 */
[----:B------:R-:W-:Y:S02]  /*1300*/  USEL UR6, URZ, 0x8, UP1 ;  /* 0x00000008ff067887 */ /* 0x000fe40008800000 */
[----:B------:R-:W-:Y:S02]  /*1310*/  USEL UR7, UR5, 0x2, UP0 ;  /* 0x0000000205077887 */ /* 0x000fe40008000000 */
[----:B------:R-:W-:-:S02]  /*1320*/  USEL UR4, UR4, 0x4, UP0 ;  /* 0x0000000404047887 */ /* 0x000fc40008000000 */
[----:B------:R-:W-:Y:S02]  /*1330*/  USEL UR5, UR6, 0x8, UP0 ;  /* 0x0000000806057887 */ /* 0x000fe40008000000 */
[----:B------:R-:W-:-:S04]  /*1340*/  UIADD3 UR4, UPT, UPT, UR4, UR7, UR8 ;  /* 0x0000000704047290 */ /* 0x000fc8000fffe008 */
[----:B------:R-:W-:-:S06]  /*1350*/  UIADD3 UR4, UPT, UPT, UR4, UR5, URZ ;  /* 0x0000000504047290 */ /* 0x000fcc000fffe0ff */
[----:B------:R-:W-:Y:S02]  /*1360*/  IMAD.U32 R2, RZ, RZ, UR4 ;  /* 0x00000004ff027e24 */ /* 0x000fe4000f8e00ff */
.L_x_18:
[----:B------:R-:W-:Y:S05]  /*1370*/  BRA.U !UP2, `(.L_x_19) ;  /* 0x000000010ad47547 */ /* 0x000fea000b800000 */
[----:B------:R-:W1:Y:S01]  /*1380*/  LDCU.128 UR12, c[0x0][0xb10] ;  /* 0x00016200ff0c77ac */ /* 0x000e620008000c00 */
[----:B------:R-:W2:Y:S01]  /*1390*/  LDCU UR6, c[0x0][0x370] ;  /* 0x00006e00ff0677ac */ /* 0x000ea20008000800 */
[----:B------:R-:W3:Y:S01]  /*13a0*/  LDCU UR5, c[0x0][0x374] ;  /* 0x00006e80ff0577ac */ /* 0x000ee20008000800 */
[----:B------:R-:W4:Y:S01]  /*13b0*/  LDCU UR24, c[0x0][0xb0c] ;  /* 0x00016180ff1877ac */ /* 0x000f220008000800 */
[----:B------:R-:W4:Y:S01]  /*13c0*/  LDCU UR4, c[0x0][0xb20] ;  /* 0x00016400ff0477ac */ /* 0x000f220008000800 */
[----:B------:R-:W4:Y:S01]  /*13d0*/  LDCU.64 UR8, c[0x0][0xb28] ;  /* 0x00016500ff0877ac */ /* 0x000f220008000a00 */
[----:B-1----:R-:W-:Y:S02]  /*13e0*/  UISETP.NE.AND UP0, UPT, UR14, 0x1, UPT ;  /* 0x000000010e00788c */ /* 0x002fe4000bf05270 */
[----:B---3--:R-:W-:Y:S02]  /*13f0*/  UIMAD.WIDE.U32 UR10, UR5, UR15, URZ ;  /* 0x0000000f050a72a5 */ /* 0x008fe4000f8e00ff */
[----:B--2---:R-:W-:-:S02]  /*1400*/  UIMAD.WIDE.U32 UR18, UR6, UR12, URZ ;  /* 0x0000000c061272a5 */ /* 0x004fc4000f8e00ff */
[----:B----4-:R-:W-:Y:S02]  /*1410*/  UISETP.NE.AND UP1, UPT, UR24, 0x1, UPT ;  /* 0x000000011800788c */ /* 0x010fe4000bf25270 */
[----:B------:R-:W-:Y:S01]  /*1420*/  UISETP.NE.AND UP2, UPT, UR23, 0x1, UPT ;  /* 0x000000011700788c */ /* 0x000fe2000bf45270 */
[----:B------:R-:W-:Y:S02]  /*1430*/  UMOV UR10, UR11 ;  /* 0x0000000b000a7c82 */ /* 0x000fe40008000000 */
[----:B------:R-:W-:Y:S01]  /*1440*/  UMOV UR18, UR19 ;  /* 0x0000001300127c82 */ /* 0x000fe20008000000 */
[----:B------:R-:W-:Y:S02]  /*1450*/  @UP0 USHF.R.U32.HI UR5, URZ, UR4, UR10 ;  /* 0x00000004ff050299 */ /* 0x000fe4000801160a */
[----:B------:R-:W-:Y:S02]  /*1460*/  UIMAD.WIDE.U32 UR20, UR30, UR15, URZ ;  /* 0x0000000f1e1472a5 */ /* 0x000fe4000f8e00ff */
[----:B------:R-:W-:-:S02]  /*1470*/  UIMAD.WIDE.U32 UR10, UR5, UR8, URZ ;  /* 0x00000008050a72a5 */ /* 0x000fc4000f8e00ff */
[----:B------:R-:W-:Y:S02]  /*1480*/  @UP1 USHF.R.U32.HI UR6, URZ, UR13, UR18 ;  /* 0x0000000dff061299 */ /* 0x000fe40008011612 */
[----:B------:R-:W-:Y:S02]  /*1490*/  UIMAD.WIDE.U32 UR16, UR25, UR12, URZ ;  /* 0x0000000c191072a5 */ /* 0x000fe4000f8e00ff */
[----:B------:R-:W-:Y:S01]  /*14a0*/  UIMAD.WIDE.U32 UR18, UR6, UR8, URZ ;  /* 0x00000008061272a5 */ /* 0x000fe2000f8e00ff */
[----:B------:R-:W-:Y:S01]  /*14b0*/  UMOV UR20, UR21 ;  /* 0x0000001500147c82 */ /* 0x000fe20008000000 */
[----:B------:R-:W-:Y:S01]  /*14c0*/  UMOV UR10, UR11 ;  /* 0x0000000b000a7c82 */ /* 0x000fe20008000000 */
[----:B------:R-:W-:Y:S02]  /*14d0*/  USHF.R.U32.HI UR20, URZ, UR4, UR20 ;  /* 0x00000004ff147299 */ /* 0x000fe40008011614 */
[----:B------:R-:W-:Y:S02]  /*14e0*/  @UP2 USHF.R.U32.HI UR5, URZ, UR9, UR10 ;  /* 0x00000009ff052299 */ /* 0x000fe4000801160a */
[----:B------:R-:W-:Y:S01]  /*14f0*/  UMOV UR7, UR19 ;  /* 0x0000001300077c82 */ /* 0x000fe20008000000 */
[----:B------:R-:W-:Y:S01]  /*1500*/  UMOV UR16, UR17 ;  /* 0x0000001100107c82 */ /* 0x000fe20008000000 */
[----:B------:R-:W-:-:S02]  /*1510*/  @UP2 USHF.R.U32.HI UR6, URZ, UR9, UR7 ;  /* 0x00000009ff062299 */ /* 0x000fc40008011607 */
[----:B------:R-:W-:Y:S02]  /*1520*/  USHF.R.U32.HI UR16, URZ, UR13, UR16 ;  /* 0x0000000dff107299 */ /* 0x000fe40008011610 */
[----:B------:R-:W-:Y:S02]  /*1530*/  USEL UR4, UR30, UR20, !UP0 ;  /* 0x000000141e047287 */ /* 0x000fe4000c000000 */
[----:B------:R-:W-:Y:S02]  /*1540*/  UIMAD UR7, UR5, UR23, URZ ;  /* 0x00000017050772a4 */ /* 0x000fe4000f8e02ff */
[----:B------:R-:W-:Y:S02]  /*1550*/  USEL UR5, UR25, UR16, !UP1 ;  /* 0x0000001019057287 */ /* 0x000fe4000c800000 */
[----:B------:R-:W-:Y:S02]  /*1560*/  UIMAD UR12, UR6, UR23, URZ ;  /* 0x00000017060c72a4 */ /* 0x000fe4000f8e02ff */
[----:B------:R-:W-:-:S02]  /*1570*/  UISETP.GE.AND UP0, UPT, UR4, UR7, UPT ;  /* 0x000000070400728c */ /* 0x000fc4000bf06270 */
[----:B------:R-:W-:Y:S02]  /*1580*/  UIMAD.WIDE.U32 UR10, UR4, UR8, URZ ;  /* 0x00000008040a72a5 */ /* 0x000fe4000f8e00ff */
[----:B------:R-:W-:Y:S02]  /*1590*/  UISETP.GE.OR UP0, UPT, UR5, UR12, UP0 ;  /* 0x0000000c0500728c */ /* 0x000fe40008706670 */
[----:B------:R-:W-:Y:S02]  /*15a0*/  UIMAD.WIDE.U32 UR12, UR5, UR8, URZ ;  /* 0x00000008050c72a5 */ /* 0x000fe4000f8e00ff */
[----:B------:R-:W-:Y:S01]  /*15b0*/  UIADD3 UR10, UPT, UPT, -UR4, URZ, URZ ;  /* 0x000000ff040a7290 */ /* 0x000fe2000fffe1ff */
[----:B------:R-:W-:Y:S01]  /*15c0*/  UMOV UR8, UR11 ;  /* 0x0000000b00087c82 */ /* 0x000fe20008000000 */
[----:B------:R-:W-:Y:S02]  /*15d0*/  UIADD3 UR11, UPT, UPT, -UR5, URZ, URZ ;  /* 0x000000ff050b7290 */ /* 0x000fe4000fffe1ff */
[----:B------:R-:W-:-:S03]  /*15e0*/  USHF.R.U32.HI UR8, URZ, UR9, UR8 ;  /* 0x00000009ff087299 */ /* 0x000fc60008011608 */
[----:B------:R-:W-:Y:S01]  /*15f0*/  @!UP0 UMOV UR7, UR13 ;  /* 0x0000000d00078c82 */ /* 0x000fe20008000000 */
[----:B------:R-:W-:Y:S02]  /*1600*/  UIMAD UR30, UR14, UR10, UR30 ;  /* 0x0000000a0e1e72a4 */ /* 0x000fe4000f8e021e */
[----:B------:R-:W-:Y:S02]  /*1610*/  USEL UR8, UR4, UR8, !UP2 ;  /* 0x0000000804087287 */ /* 0x000fe4000d000000 */
[----:B------:R-:W-:Y:S02]  /*1620*/  @!UP0 USHF.R.U32.HI UR7, URZ, UR9, UR7 ;  /* 0x00000009ff078299 */ /* 0x000fe40008011607 */
[----:B------:R-:W-:Y:S02]  /*1630*/  UIADD3 UR9, UPT, UPT, -UR8, URZ, URZ ;  /* 0x000000ff08097290 */ /* 0x000fe4000fffe1ff */
[----:B------:R-:W-:Y:S02]  /*1640*/  @!UP0 USEL UR7, UR5, UR7, !UP2 ;  /* 0x0000000705078287 */ /* 0x000fe4000d000000 */
[----:B------:R-:W-:-:S02]  /*1650*/  UIMAD UR9, UR23, UR9, UR4 ;  /* 0x00000009170972a4 */ /* 0x000fc4000f8e0204 */
[----:B------:R-:W-:Y:S02]  /*1660*/  @!UP0 UIADD3 UR8, UPT, UPT, UR8, -UR7, URZ ;  /* 0x8000000708088290 */ /* 0x000fe4000fffe0ff */
[----:B------:R-:W-:Y:S02]  /*1670*/  @!UP0 UIMAD UR6, UR9, UR6, UR7 ;  /* 0x00000006090682a4 */ /* 0x000fe4000f8e0207 */
[----:B------:R-:W-:Y:S02]  /*1680*/  @!UP0 UIMAD UR4, UR8, UR23, UR5 ;  /* 0x00000017080482a4 */ /* 0x000fe4000f8e0205 */
[----:B------:R-:W-:Y:S02]  /*1690*/  UIMAD UR25, UR24, UR11, UR25 ;  /* 0x0000000b181972a4 */ /* 0x000fe4000f8e0219 */
[----:B------:R-:W-:Y:S01]  /*16a0*/  UIMAD UR30, UR4, UR14, UR30 ;  /* 0x0000000e041e72a4 */ /* 0x000fe2000f8e021e */
[----:B------:R-:W-:Y:S02]  /*16b0*/  @!UP0 UMOV UR5, UR6 ;  /* 0x0000000600058c82 */ /* 0x000fe40008000000 */
[----:B------:R-:W-:-:S12]  /*16c0*/  UIMAD UR25, UR5, UR24, UR25 ;  /* 0x00000018051972a4 */ /* 0x000fd8000f8e0219 */
.L_x_19:
[----:B------:R-:W-:Y:S02]  /*16d0*/  UISETP.NE.AND UP1, UPT, UR26, 0x1, UPT ;  /* 0x000000011a00788c */ /* 0x000fe4000bf25270 */
[----:B------:R-:W-:Y:S02]  /*16e0*/  UISETP.NE.AND UP0, UPT, UR22, 0x2, UPT ;  /* 0x000000021600788c */ /* 0x000fe4000bf05270 */
[----:B------:R-:W-:-:S05]  /*16f0*/  ULOP3.LUT UR28, UR28, 0xc00, URZ, 0xc0, !UPT ;  /* 0x00000c001c1c7892 */ /* 0x000fca000f8ec0ff */
[----:B------:R-:W-:Y:S07]  /*1700*/  BRA.U UP1, `(.L_x_20) ;  /* 0x0000000101447547 */ /* 0x000fee000b800000 */
[----:B------:R-:W1:Y:S01]  /*1710*/  LDCU.128 UR8, c[0x0][0xb10] ;  /* 0x00016200ff0877ac */ /* 0x000e620008000c00 */
[----:B------:R-:W2:Y:S01]  /*1720*/  LDCU UR12, c[0x0][0xb0c] ;  /* 0x00016180ff0c77ac */ /* 0x000ea20008000800 */
[----:B------:R-:W3:Y:S01]  /*1730*/  LDCU UR13, c[0x0][0xb20] ;  /* 0x00016400ff0d77ac */ /* 0x000ee20008000800 */
[----:B-1----:R-:W-:Y:S02]  /*1740*/  UIMAD.WIDE.U32 UR6, UR25, UR8, URZ ;  /* 0x00000008190672a5 */ /* 0x002fe4000f8e00ff */
[----:B------:R-:W-:Y:S02]  /*1750*/  UIMAD.WIDE.U32 UR4, UR30, UR11, URZ ;  /* 0x0000000b1e0472a5 */ /* 0x000fe4000f8e00ff */
[----:B--2---:R-:W-:Y:S02]  /*1760*/  UISETP.NE.AND UP2, UPT, UR12, 0x1, UPT ;  /* 0x000000010c00788c */ /* 0x004fe4000bf45270 */
[----:B------:R-:W-:Y:S01]  /*1770*/  UISETP.NE.AND UP1, UPT, UR10, 0x1, UPT ;  /* 0x000000010a00788c */ /* 0x000fe2000bf25270 */
[----:B------:R-:W-:-:S02]  /*1780*/  UMOV UR6, UR7 ;  /* 0x0000000700067c82 */ /* 0x000fc40008000000 */
[----:B------:R-:W-:Y:S01]  /*1790*/  UMOV UR4, UR5 ;  /* 0x0000000500047c82 */ /* 0x000fe20008000000 */
[----:B------:R-:W-:Y:S02]  /*17a0*/  USHF.R.U32.HI UR6, URZ, UR9, UR6 ;  /* 0x00000009ff067299 */ /* 0x000fe40008011606 */
[----:B---3--:R-:W-:Y:S02]  /*17b0*/  USHF.R.U32.HI UR4, URZ, UR13, UR4 ;  /* 0x0000000dff047299 */ /* 0x008fe40008011604 */
[----:B------:R-:W-:Y:S02]  /*17c0*/  USEL UR5, UR25, UR6, !UP2 ;  /* 0x0000000619057287 */ /* 0x000fe4000d000000 */
[----:B------:R-:W-:-:S04]  /*17d0*/  USEL UR4, UR30, UR4, !UP1 ;  /* 0x000000041e047287 */ /* 0x000fc8000c800000 */
[----:B------:R-:W-:Y:S02]  /*17e0*/  UIADD3 UR6, UPT, UPT, UR5, -UR4, URZ ;  /* 0x8000000405067290 */ /* 0x000fe4000fffe0ff */
[----:B------:R-:W-:Y:S02]  /*17f0*/  UIADD3 UR4, UPT, UPT, -UR5, UR4, URZ ;  /* 0x0000000405047290 */ /* 0x000fe4000fffe1ff */
[----:B------:R-:W-:Y:S02]  /*1800*/  UIMAD UR30, UR6, UR10, UR30 ;  /* 0x0000000a061e72a4 */ /* 0x000fe4000f8e021e */
[----:B------:R-:W-:-:S12]  /*1810*/  UIMAD UR25, UR4, UR12, UR25 ;  /* 0x0000000c041972a4 */ /* 0x000fd8000f8e0219 */
.L_x_20:
[----:B------:R-:W-:Y:S05]  /*1820*/  BRA.U !UP5, `(.L_x_21) ;  /* 0x000000010d0c7547 */ /* 0x000fea000b800000 */
[----:B------:R-:W-:Y:S01]  /*1830*/  UCGABAR_WAIT ;  /* 0x0000000000007dc7 */ /* 0x000fe20008000000 */
[----:B------:R-:W-:Y:S01]  /*1840*/  CCTL.IVALL ;  /* 0x00000000ff00798f */ /* 0x000fe20002000000 */
[----:B------:R-:W-:Y:S05]  /*1850*/  BRA `(.L_x_22) ;  /* 0x0000000000047947 */ /* 0x000fea0003800000 */
.L_x_21:
[----:B------:R-:W-:Y:S06]  /*1860*/  BAR.SYNC.DEFER_BLOCKING 0x0 ;  /* 0x0000000000007b1d */ /* 0x000fec0000010000 */
.L_x_22:
[----:B------:R-:W-:Y:S05]  /*1870*/  BRA.U UP0, `(.L_x_23) ;  /* 0x0000001900747547 */ /* 0x000fea000b800000 */
[----:B------:R-:W1:Y:S01]  /*1880*/  LDCU UR6, c[0x0][0x38c] ;  /* 0x00007180ff0677ac */ /* 0x000e620008000800 */
[----:B------:R-:W2:Y:S01]  /*1890*/  S2UR UR7, SR_CgaCtaId ;  /* 0x00000000000779c3 */ /* 0x000ea20000008800 */
[----:B------:R-:W-:Y:S01]  /*18a0*/  PLOP3.LUT P1, PT, PT, PT, UP3, 0x80, 0x8 ;  /* 0x000000000008781c */ /* 0x000fe20003f2f038 */
[----:B------:R-:W-:Y:S01]  /*18b0*/  IMAD.MOV.U32 R12, RZ, RZ, 0x1 ;  /* 0x00000001ff0c7424 */ /* 0x000fe200078e00ff */
[----:B------:R-:W-:Y:S01]  /*18c0*/  UMOV UR13, 0x400 ;  /* 0x00000400000d7882 */ /* 0x000fe20000000000 */
[----:B------:R-:W-:Y:S01]  /*18d0*/  UISETP.NE.AND UP1, UPT, UR22, URZ, UPT ;  /* 0x000000ff1600728c */ /* 0x000fe2000bf25270 */
[----:B------:R-:W-:Y:S02]  /*18e0*/  ISETP.EQ.OR P2, PT, R0, RZ, P3 ;  /* 0x000000ff0000720c */ /* 0x000fe40001f42670 */
[----:B------:R-:W-:Y:S02]  /*18f0*/  CS2R R10, SRZ ;  /* 0x00000000000a7805 */ /* 0x000fe4000001ff00 */
[----:B------:R-:W-:Y:S01]  /*1900*/  PLOP3.LUT P1, PT, P1, PT, PT, 0x8, 0x80 ;  /* 0x000000000080781c */ /* 0x000fe20000f2e170 */
[----:B------:R-:W-:Y:S01]  /*1910*/  IMAD.MOV.U32 R9, RZ, RZ, RZ ;  /* 0x000000ffff097224 */ /* 0x000fe200078e00ff */
[----:B------:R-:W3:Y:S01]  /*1920*/  LDCU UR41, c[0x0][0x370] ;  /* 0x00006e00ff2977ac */ /* 0x000ee20008000800 */
[----:B------:R-:W-:Y:S01]  /*1930*/  IMAD.MOV.U32 R8, RZ, RZ, 0x1 ;  /* 0x00000001ff087424 */ /* 0x000fe200078e00ff */
[----:B------:R-:W4:Y:S01]  /*1940*/  LDCU.64 UR26, c[0x0][0x348] ;  /* 0x00006900ff1a77ac */ /* 0x000f220008000a00 */
[----:B-1----:R-:W-:-:S02]  /*1950*/  UIADD3 UR5, UPT, UPT, UR6, 0x1f, URZ ;  /* 0x0000001f06057890 */ /* 0x002fc4000fffe0ff */
[----:B------:R-:W-:Y:S02]  /*1960*/  USHF.R.U32.HI UR45, URZ, 0x5, UR28 ;  /* 0x00000005ff2d7899 */ /* 0x000fe4000801161c */
[----:B------:R-:W-:Y:S02]  /*1970*/  USHF.R.S32.HI UR4, URZ, 0x1f, UR5 ;  /* 0x0000001fff047899 */ /* 0x000fe40008011405 */
[----:B------:R-:W-:Y:S02]  /*1980*/  UIADD3 UR46, UPT, UPT, UR6, 0x3e, URZ ;  /* 0x0000003e062e7890 */ /* 0x000fe4000fffe0ff */
[----:B------:R-:W-:Y:S02]  /*1990*/  ULEA.HI UR4, UR4, UR5, URZ, 0x5 ;  /* 0x0000000504047291 */ /* 0x000fe4000f8f28ff */
[----:B------:R-:W-:Y:S02]  /*19a0*/  UIADD3 UR5, UPT, UPT, UR6, -0x1, URZ ;  /* 0xffffffff06057890 */ /* 0x000fe4000fffe0ff */
[----:B------:R-:W-:-:S02]  /*19b0*/  USHF.R.S32.HI UR43, URZ, 0x5, UR4 ;  /* 0x00000005ff2b7899 */ /* 0x000fc40008011404 */
[----:B------:R-:W-:Y:S02]  /*19c0*/  UISETP.GE.U32.AND UP2, UPT, UR5, -0x3f, UPT ;  /* 0xffffffc10500788c */ /* 0x000fe4000bf46070 */
[----:B------:R-:W-:Y:S02]  /*19d0*/  UISETP.LT.U32.AND UP0, UPT, UR43, 0x10, UPT ;  /* 0x000000102b00788c */ /* 0x000fe4000bf01070 */
[----:B--2---:R-:W-:Y:S02]  /*19e0*/  ULEA UR13, UR7, UR13, 0x18 ;  /* 0x0000000d070d7291 */ /* 0x004fe4000f8ec0ff */
[----:B------:R-:W-:Y:S02]  /*19f0*/  USEL UR42, UR43, 0x10, UP0 ;  /* 0x000000102b2a7887 */ /* 0x000fe40008000000 */
[----:B------:R-:W-:Y:S02]  /*1a00*/  ULEA UR29, UR28, UR13, 0x1 ;  /* 0x0000000d1c1d7291 */ /* 0x000fe4000f8e08ff */
[----:B------:R-:W-:-:S02]  /*1a10*/  UIADD3 UR21, UPT, UPT, UR42, -0x1, URZ ;  /* 0xffffffff2a157890 */ /* 0x000fc4000fffe0ff */
[----:B------:R-:W-:Y:S01]  /*1a20*/  @UP2 UIADD3 UR21, UPT, UPT, UR42, URZ, URZ ;  /* 0x000000ff2a152290 */ /* 0x000fe2000fffe0ff */
[----:B------:R-:W1:Y:S01]  /*1a30*/  LDCU UR39, c[0x0][0x374] ;  /* 0x00006e80ff2777ac */ /* 0x000e620008000800 */
[----:B------:R-:W-:Y:S02]  /*1a40*/  USEL UR24, UR37, 0x2, UP1 ;  /* 0x0000000225187887 */ /* 0x000fe40008800000 */
[----:B------:R-:W-:Y:S02]  /*1a50*/  UIADD3 UR29, UPT, UPT, UR29, 0x6400, URZ ;  /* 0x000064001d1d7890 */ /* 0x000fe4000fffe0ff */
[----:B------:R-:W-:Y:S02]  /*1a60*/  UIADD3 UR44, UPT, UPT, UR43, -UR42, URZ ;  /* 0x8000002a2b2c7290 */ /* 0x000fe4000fffe0ff */
[----:B------:R-:W-:Y:S01]  /*1a70*/  UIADD3 UR21, UPT, UPT, UR21, 0x1, URZ ;  /* 0x0000000115157890 */ /* 0x000fe2000fffe0ff */
[----:B---34-:R-:W-:-:S11]  /*1a80*/  UMOV UR5, URZ ;  /* 0x000000ff00057c82 */ /* 0x018fd60008000000 */
.L_x_43:
[----:B------:R-:W2:Y:S02]  /*1a90*/  S2UR UR4, SR_CgaCtaId ;  /* 0x00000000000479c3 */ /* 0x000ea40000008800 */
[----:B--2---:R-:W-:-:S09]  /*1aa0*/  UISETP.NE.AND UP0, UPT, UR4, URZ, UPT ;  /* 0x000000ff0400728c */ /* 0x004fd2000bf05270 */
[----:B-1----:R-:W-:Y:S05]  /*1ab0*/  BRA.U UP0, `(.L_x_24) ;  /* 0x0000000100287547 */ /* 0x002fea000b800000 */
[----:B------:R-:W-:Y:S02]  /*1ac0*/  LEA R0, R9, UR13, 0x3 ;  /* 0x0000000d09007c11 */ /* 0x000fe4000f8e18ff */
[----:B------:R-:W-:-:S04]  /*1ad0*/  SHF.L.U32 R3, R8, 0x1f, RZ ;  /* 0x0000001f08037819 */ /* 0x000fc800000006ff */
[----:B------:R-:W2:Y:S02]  /*1ae0*/  SYNCS.PHASECHK.TRANS64.TRYWAIT P0, [R0+URZ+0x1b0], R3 ;  /* 0x0001b003000075a7 */ /* 0x000ea400080011ff */
[----:B--2---:R-:W-:Y:S05]  /*1af0*/  @!P0 BRA `(.L_x_25) ;  /* 0x0000006800688947 */ /* 0x004fea0003800000 */
.L_x_135:
[----:B------:R3:W-:Y:S01]  /*1b00*/  SYNCS.ARRIVE.TRANS64.A1T0 RZ, [R0+URZ+0x1a0], RZ ;  /* 0x0001a0ff00ff79a7 */ /* 0x0007e200081000ff */
[----:B------:R-:W-:-:S05]  /*1b10*/  VIADD R9, R9, 0x1 ;  /* 0x0000000109097836 */ /* 0x000fca0000000000 */
[----:B------:R-:W-:-:S04]  /*1b20*/  ISETP.NE.AND P0, PT, R9, 0x2, PT ;  /* 0x000000020900780c */ /* 0x000fc80003f05270 */
[----:B--2---:R-:W-:Y:S02]  /*1b30*/  SEL R3, RZ, 0x1, P0 ;  /* 0x00000001ff037807 */ /* 0x004fe40000000000 */
[----:B------:R-:W-:Y:S02]  /*1b40*/  SEL R9, R9, RZ, P0 ;  /* 0x000000ff09097207 */ /* 0x000fe40000000000 */
[----:B------:R-:W-:-:S07]  /*1b50*/  LOP3.LUT R8, R8, R3, RZ, 0x3c, !PT ;  /* 0x0000000308087212 */ /* 0x000fce00078e3cff */
.L_x_24:
[----:B------:R-:W-:Y:S01]  /*1b60*/  ULEA UR4, UR5, UR13, 0x3 ;  /* 0x0000000d05047291 */ /* 0x000fe2000f8e18ff */
[----:B---3--:R-:W-:Y:S01]  /*1b70*/  SHF.L.U32 R0, R12, 0x1f, RZ ;  /* 0x0000001f0c007819 */ /* 0x008fe200000006ff */
[----:B------:R-:W-:Y:S02]  /*1b80*/  UISETP.GE.U32.AND UP0, UPT, UR46, 0x3f, UPT ;  /* 0x0000003f2e00788c */ /* 0x000fe4000bf06070 */
[----:B------:R-:W-:Y:S02]  /*1b90*/  USHF.L.U32 UR11, UR30, 0x6, URZ ;  /* 0x000000061e0b7899 */ /* 0x000fe400080006ff */
[----:B------:R-:W-:Y:S01]  /*1ba0*/  ULEA UR35, UR25, UR45, 0x7 ;  /* 0x0000002d19237291 */ /* 0x000fe2000f8e38ff */
[----:B------:R-:W-:Y:S02]  /*1bb0*/  UMOV UR7, URZ ;  /* 0x000000ff00077c82 */ /* 0x000fe40008000000 */
[----:B------:R2:W3:Y:S02]  /*1bc0*/  SYNCS.PHASECHK.TRANS64.TRYWAIT P0, [UR4+0x80], R0 ;  /* 0x00008000ff0075a7 */ /* 0x0004e40008001104 */
[----:B------:R-:W-:Y:S07]  /*1bd0*/  BRA.U !UP0, `(.L_x_26) ;  /* 0x0000000108c07547 */ /* 0x000fee000b800000 */
[----:B------:R-:W-:Y:S01]  /*1be0*/  UMOV UR6, URZ ;  /* 0x000000ff00067c82 */ /* 0x000fe20008000000 */
[----:B------:R-:W-:-:S05]  /*1bf0*/  UMOV UR4, UR5 ;  /* 0x0000000500047c82 */ /* 0x000fca0008000000 */
.L_x_32:
[----:B------:R-:W-:Y:S01]  /*1c00*/  ULEA UR33, UR4, UR13, 0x3 ;  /* 0x0000000d04217291 */ /* 0x000fe2000f8e18ff */
[----:B---3--:R-:W-:Y:S01]  /*1c10*/  @!P3 MOV R2, 0x3000 ;  /* 0x000030000002b802 */ /* 0x008fe20000000f00 */
[----:B-1-3--:R-:W-:Y:S10]  /*1c20*/  @P0 BRA `(.L_x_27) ;  /* 0x00000000000c0947 */ /* 0x00aff40003800000 */
[----:B------:R-:W-:-:S04]  /*1c30*/  SHF.L.U32 R3, R12, 0x1f, RZ ;  /* 0x0000001f0c037819 */ /* 0x000fc800000006ff */
[----:B------:R-:W3:Y:S02]  /*1c40*/  SYNCS.PHASECHK.TRANS64.TRYWAIT P0, [UR33+0x80], R3 ;  /* 0x00008003ff0075a7 */ /* 0x000ee40008001121 */
[----:B---3--:R-:W-:Y:S05]  /*1c50*/  @!P0 BRA `(.L_x_28) ;  /* 0x0000006800248947 */ /* 0x008fea0003800000 */
.L_x_27:
[----:B------:R3:W-:Y:S01]  /*1c60*/  @!P3 SYNCS.ARRIVE.TRANS64 RZ, [UR33], R2 ;  /* 0x00000002ffffb9a7 */ /* 0x0007e20008000021 */
[----:B------:R-:W-:-:S04]  /*1c70*/  ULOP3.LUT UR5, UR24, 0x2, URZ, 0xfc, !UPT ;  /* 0x0000000218057892 */ /* 0x000fc8000f8efcff */
[----:B------:R-:W-:-:S09]  /*1c80*/  UISETP.NE.AND UP0, UPT, UR5, 0x2, UPT ;  /* 0x000000020500788c */ /* 0x000fd2000bf05270 */
[----:B------:R-:W-:Y:S05]  /*1c90*/  BRA.U UP0, `(.L_x_29) ;  /* 0x0000000100047547 */ /* 0x000fea000b800000 */
[----:B-1----:R-:W-:Y:S05]  /*1ca0*/  BPT.TRAP 0x1 ;  /* 0x000000040000795c */ /* 0x002fea0000300000 */
.L_x_29:
[----:B------:R-:W-:Y:S04]  /*1cb0*/  BSSY.RECONVERGENT B0, `(.L_x_30) ;  /* 0x0000003000007945 */ /* 0x000fe80003800200 */
[----:B------:R-:W-:Y:S05]  /*1cc0*/  @P2 BRA `(.L_x_31) ;  /* 0x0000000000042947 */ /* 0x000fea0003800000 */
[----:B-1----:R-:W-:Y:S05]  /*1cd0*/  BPT.TRAP 0x1 ;  /* 0x000000040000795c */ /* 0x002fea0000300000 */
.L_x_31:
[----:B-1----:R-:W-:Y:S05]  /*1ce0*/  BSYNC.RECONVERGENT B0 ;  /* 0x0000000000007941 */ /* 0x002fea0003800200 */
.L_x_30:
[----:B------:R-:W-:Y:S02]  /*1cf0*/  UIADD3 UR5, UPT, UPT, UR4, 0x1, URZ ;  /* 0x0000000104057890 */ /* 0x000fe4000fffe0ff */
[----:B------:R-:W-:Y:S02]  /*1d00*/  UIADD3 UR16, UP1, UPT, UR26, 0x80, URZ ;  /* 0x000000801a107890 */ /* 0x000fe4000ff3e0ff */
[----:B------:R-:W-:Y:S02]  /*1d10*/  UISETP.NE.AND UP0, UPT, UR5, 0x10, UPT ;  /* 0x000000100500788c */ /* 0x000fe4000bf05270 */
[----:B------:R-:W-:Y:S02]  /*1d20*/  USHF.L.U32 UR34, UR6, 0x5, URZ ;  /* 0x0000000506227899 */ /* 0x000fe400080006ff */
[----:B------:R-:W-:Y:S02]  /*1d30*/  USEL UR8, URZ, 0x1, UP0 ;  /* 0x00000001ff087887 */ /* 0x000fe40008000000 */
[----:B------:R-:W-:-:S02]  /*1d40*/  USEL UR5, UR5, URZ, UP0 ;  /* 0x000000ff05057287 */ /* 0x000fc40008000000 */
[----:B------:R-:W-:Y:S02]  /*1d50*/  UIADD3 UR14, UP0, UPT, UR26, 0x180, URZ ;  /* 0x000001801a0e7890 */ /* 0x000fe4000ff1e0ff */
[----:B------:R-:W-:Y:S01]  /*1d60*/  LOP3.LUT R12, R12, UR8, RZ, 0x3c, !PT ;  /* 0x000000080c0c7c12 */ /* 0x000fe2000f8e3cff */
[----:B------:R-:W-:Y:S02]  /*1d70*/  USHF.L.U32 UR8, UR4, 0xc, URZ ;  /* 0x0000000c04087899 */ /* 0x000fe400080006ff */
[----:B------:R-:W-:Y:S01]  /*1d80*/  ULEA UR7, UR5, UR13, 0x3 ;  /* 0x0000000d05077291 */ /* 0x000fe2000f8e18ff */
[----:B--2---:R-:W-:Y:S01]  /*1d90*/  SHF.L.U32 R0, R12, 0x1f, RZ ;  /* 0x0000001f0c007819 */ /* 0x004fe200000006ff */
[----:B------:R-:W-:Y:S02]  /*1da0*/  ULOP3.LUT UR4, UR8, UR28, URZ, 0xfc, !UPT ;  /* 0x0000001c08047292 */ /* 0x000fe4000f8efcff */
[----:B------:R-:W-:Y:S02]  /*1db0*/  UIADD3.X UR17, UPT, UPT, URZ, UR27, URZ, UP1, !UPT ;  /* 0x0000001bff117290 */ /* 0x000fe40008ffe4ff */
[----:B------:R-:W-:-:S02]  /*1dc0*/  ULEA UR4, UR4, UR13, 0x1 ;  /* 0x0000000d04047291 */ /* 0x000fc4000f8e08ff */
[----:B------:R-:W-:Y:S01]  /*1dd0*/  UIADD3 UR8, UPT, UPT, UR13, 0x26400, UR8 ;  /* 0x000264000d087890 */ /* 0x000fe2000fffe008 */
[----:B------:R4:W1:Y:S01]  /*1de0*/  SYNCS.PHASECHK.TRANS64.TRYWAIT P0, [UR7+0x80], R0 ;  /* 0x00008000ff0075a7 */ /* 0x0008620008001107 */
[----:B------:R-:W-:Y:S02]  /*1df0*/  UIADD3 UR32, UPT, UPT, UR4, 0x6400, URZ ;  /* 0x0000640004207890 */ /* 0x000fe4000fffe0ff */
[----:B------:R-:W-:Y:S01]  /*1e00*/  UIADD3.X UR15, UPT, UPT, URZ, UR27, URZ, UP0, !UPT ;  /* 0x0000001bff0f7290 */ /* 0x000fe200087fe4ff */
[----:B------:R-:W-:Y:S01]  /*1e10*/  UMOV UR7, 0xf0000 ;  /* 0x000f000000077882 */ /* 0x000fe20000000000 */
[----:B------:R-:W-:Y:S01]  /*1e20*/  UMOV UR18, 0x0 ;  /* 0x0000000000127882 */ /* 0x000fe20000000000 */
[----:B------:R-:W-:Y:S01]  /*1e30*/  UMOV UR19, 0x10000000 ;  /* 0x1000000000137882 */ /* 0x000fe20000000000 */
[----:B------:R-:W-:Y:S01]  /*1e40*/  UMOV UR12, UR36 ;  /* 0x00000024000c7c82 */ /* 0x000fe20008000000 */
[----:B------:R-:W-:Y:S01]  /*1e50*/  UMOV UR9, UR33 ;  /* 0x0000002100097c82 */ /* 0x000fe20008000000 */
[----:B------:R-:W-:Y:S01]  /*1e60*/  UMOV UR10, UR34 ;  /* 0x00000022000a7c82 */ /* 0x000fe20008000000 */
[----:B------:R2:W-:Y:S01]  /*1e70*/  UTMALDG.3D.MULTICAST [UR32], [UR16], UR7, desc[UR18] ;  /* 0x00001220100073b4 */ /* 0x0005e20008011807 */
[----:B------:R-:W-:Y:S01]  /*1e80*/  UIADD3 UR6, UPT, UPT, UR6, 0x1, URZ ;  /* 0x0000000106067890 */ /* 0x000fe2000fffe0ff */
[----:B------:R-:W-:-:S03]  /*1e90*/  UMOV UR4, UR5 ;  /* 0x0000000500047c82 */ /* 0x000fc60008000000 */
[----:B------:R-:W-:Y:S01]  /*1ea0*/  UISETP.NE.AND UP0, UPT, UR6, UR21, UPT ;  /* 0x000000150600728c */ /* 0x000fe2000bf05270 */
[----:B------:R4:W-:Y:S01]  /*1eb0*/  UTMALDG.3D [UR8], [UR14], desc[UR18] ;  /* 0x000012080e0075b4 */ /* 0x0009e20008011000 */
[----:B--2---:R-:W-:-:S07]  /*1ec0*/  UMOV UR7, UR21 ;  /* 0x0000001500077c82 */ /* 0x004fce0008000000 */
[----:B----4-:R-:W-:Y:S05]  /*1ed0*/  BRA.U UP0, `(.L_x_32) ;  /* 0xfffffffd00487547 */ /* 0x010fea000b83ffff */
.L_x_26:
[----:B------:R-:W-:Y:S01]  /*1ee0*/  ULEA UR4, UR5, UR13, 0x3 ;  /* 0x0000000d05047291 */ /* 0x000fe2000f8e18ff */
[----:B--2---:R-:W-:Y:S01]  /*1ef0*/  SHF.L.U32 R0, R12, 0x1f, RZ ;  /* 0x0000001f0c007819 */ /* 0x004fe200000006ff */
[----:B------:R-:W-:Y:S01]  /*1f00*/  @!P1 SYNCS.ARRIVE.TRANS64.A1T0 RZ, [UR13+0x138], RZ ;  /* 0x000138ffffff99a7 */ /* 0x000fe2000810000d */
[----:B------:R-:W-:-:S06]  /*1f10*/  UISETP.GT.AND UP0, UPT, UR43, UR42, UPT ;  /* 0x0000002a2b00728c */ /* 0x000fcc000bf04270 */
[----:B-1-3--:R1:W2:Y:S03]  /*1f20*/  SYNCS.PHASECHK.TRANS64.TRYWAIT P0, [UR4+0x80], R0 ;  /* 0x00008000ff0075a7 */ /* 0x00a2a60008001104 */
[----:B------:R-:W-:Y:S05]  /*1f30*/  BRA.U !UP0, `(.L_x_33) ;  /* 0x0000000108bc7547 */ /* 0x000fea000b800000 */
[----:B------:R-:W-:Y:S01]  /*1f40*/  UIADD3 UR25, UPT, UPT, UR44, UR7, URZ ;  /* 0x000000072c197290 */ /* 0x000fe2000fffe0ff */
[----:B------:R-:W-:-:S11]  /*1f50*/  UMOV UR4, UR5 ;  /* 0x0000000500047c82 */ /* 0x000fd60008000000 */
.L_x_39:
[----:B------:R-:W-:Y:S01]  /*1f60*/  ULEA UR17, UR4, UR13, 0x3 ;  /* 0x0000000d04117291 */ /* 0x000fe2000f8e18ff */
[----:B--2---:R-:W-:Y:S01]  /*1f70*/  @!P3 MOV R2, 0x3000 ;  /* 0x000030000002b802 */ /* 0x004fe20000000f00 */
[----:B--2-4-:R-:W-:Y:S10]  /*1f80*/  @P0 BRA `(.L_x_34) ;  /* 0x00000000000c0947 */ /* 0x014ff40003800000 */
[----:B------:R-:W-:-:S04]  /*1f90*/  SHF.L.U32 R3, R12, 0x1f, RZ ;  /* 0x0000001f0c037819 */ /* 0x000fc800000006ff */
[----:B------:R-:W2:Y:S02]  /*1fa0*/  SYNCS.PHASECHK.TRANS64.TRYWAIT P0, [UR17+0x80], R3 ;  /* 0x00008003ff0075a7 */ /* 0x000ea40008001111 */
[----:B--2---:R-:W-:Y:S05]  /*1fb0*/  @!P0 BRA `(.L_x_35) ;  /* 0x0000006400648947 */ /* 0x004fea0003800000 */
.L_x_34:
[----:B------:R2:W-:Y:S01]  /*1fc0*/  @!P3 SYNCS.ARRIVE.TRANS64 RZ, [UR17], R2 ;  /* 0x00000002ffffb9a7 */ /* 0x0005e20008000011 */
[----:B------:R-:W-:-:S04]  /*1fd0*/  ULOP3.LUT UR5, UR24, 0x2, URZ, 0xfc, !UPT ;  /* 0x0000000218057892 */ /* 0x000fc8000f8efcff */
[----:B------:R-:W-:-:S09]  /*1fe0*/  UISETP.NE.AND UP0, UPT, UR5, 0x2, UPT ;  /* 0x000000020500788c */ /* 0x000fd2000bf05270 */
[----:B------:R-:W-:Y:S05]  /*1ff0*/  BRA.U UP0, `(.L_x_36) ;  /* 0x0000000100047547 */ /* 0x000fea000b800000 */
[----:B------:R-:W-:Y:S05]  /*2000*/  BPT.TRAP 0x1 ;  /* 0x000000040000795c */ /* 0x000fea0000300000 */
.L_x_36:
[----:B------:R-:W-:Y:S04]  /*2010*/  BSSY.RECONVERGENT B0, `(.L_x_37) ;  /* 0x0000003000007945 */ /* 0x000fe80003800200 */
[----:B------:R-:W-:Y:S05]  /*2020*/  @P2 BRA `(.L_x_38) ;  /* 0x0000000000042947 */ /* 0x000fea0003800000 */
[----:B------:R-:W-:Y:S05]  /*2030*/  BPT.TRAP 0x1 ;  /* 0x000000040000795c */ /* 0x000fea0000300000 */
.L_x_38:
[----:B------:R-:W-:Y:S05]  /*2040*/  BSYNC.RECONVERGENT B0 ;  /* 0x0000000000007941 */ /* 0x000fea0003800200 */
.L_x_37:
        /* <DEDUP_REMOVED lines=8> */
[----:B------:R-:W-:Y:S02]  /*20d0*/  ULEA UR6, UR5, UR13, 0x3 ;  /* 0x0000000d05067291 */ /* 0x000fe4000f8e18ff */
[----:B------:R-:W-:Y:S01]  /*20e0*/  ULEA UR8, UR4, UR13, 0xc ;  /* 0x0000000d04087291 */ /* 0x000fe2000f8e60ff */
[----:B-1----:R-:W-:Y:S01]  /*20f0*/  SHF.L.U32 R0, R12, 0x1f, RZ ;  /* 0x0000001f0c007819 */ /* 0x002fe200000006ff */
[----:B------:R-:W-:Y:S02]  /*2100*/  ULEA UR16, UR4, UR29, 0xd ;  /* 0x0000001d04107291 */ /* 0x000fe4000f8e68ff */
[----:B------:R-:W-:Y:S02]  /*2110*/  UIADD3.X UR15, UPT, UPT, URZ, UR27, URZ, UP1, !UPT ;  /* 0x0000001bff0f7290 */ /* 0x000fe40008ffe4ff */
[----:B------:R-:W-:Y:S01]  /*2120*/  UIADD3 UR8, UPT, UPT, UR8, 0x26400, URZ ;  /* 0x0002640008087890 */ /* 0x000fe2000fffe0ff */
[----:B------:R3:W4:Y:S01]  /*2130*/  SYNCS.PHASECHK.TRANS64.TRYWAIT P0, [UR6+0x80], R0 ;  /* 0x00008000ff0075a7 */ /* 0x0007220008001106 */
[----:B------:R-:W-:Y:S01]  /*2140*/  UIADD3.X UR23, UPT, UPT, URZ, UR27, URZ, UP0, !UPT ;  /* 0x0000001bff177290 */ /* 0x000fe200087fe4ff */
[----:B------:R-:W-:Y:S01]  /*2150*/  UMOV UR6, 0xf0000 ;  /* 0x000f000000067882 */ /* 0x000fe20000000000 */
[----:B------:R-:W-:Y:S01]  /*2160*/  UMOV UR30, 0x0 ;  /* 0x00000000001e7882 */ /* 0x000fe20000000000 */
[----:B------:R-:W-:Y:S01]  /*2170*/  UMOV UR31, 0x10000000 ;  /* 0x10000000001f7882 */ /* 0x000fe20000000000 */
[----:B------:R-:W-:Y:S01]  /*2180*/  UMOV UR19, UR35 ;  /* 0x0000002300137c82 */ /* 0x000fe20008000000 */
[----:B------:R-:W-:Y:S01]  /*2190*/  UMOV UR20, UR36 ;  /* 0x0000002400147c82 */ /* 0x000fe20008000000 */
[----:B------:R-:W-:Y:S01]  /*21a0*/  UMOV UR12, UR36 ;  /* 0x00000024000c7c82 */ /* 0x000fe20008000000 */
[----:B------:R-:W-:Y:S01]  /*21b0*/  UMOV UR9, UR17 ;  /* 0x0000001100097c82 */ /* 0x000fe20008000000 */
[----:B------:R-:W-:Y:S01]  /*21c0*/  UMOV UR10, UR18 ;  /* 0x00000012000a7c82 */ /* 0x000fe20008000000 */
[----:B------:R3:W-:Y:S01]  /*21d0*/  UTMALDG.3D.MULTICAST [UR16], [UR14], UR6, desc[UR30] ;  /* 0x00001e100e0073b4 */ /* 0x0007e20008011806 */
[----:B------:R-:W-:Y:S01]  /*21e0*/  UIADD3 UR7, UPT, UPT, UR7, 0x1, URZ ;  /* 0x0000000107077890 */ /* 0x000fe2000fffe0ff */
[----:B------:R-:W-:-:S03]  /*21f0*/  UMOV UR4, UR5 ;  /* 0x0000000500047c82 */ /* 0x000fc60008000000 */
[----:B------:R-:W-:Y:S01]  /*2200*/  UISETP.NE.AND UP0, UPT, UR7, UR25, UPT ;  /* 0x000000190700728c */ /* 0x000fe2000bf05270 */
[----:B------:R3:W-:Y:S08]  /*2210*/  UTMALDG.3D [UR8], [UR22], desc[UR30] ;  /* 0x00001e08160075b4 */ /* 0x0007f00008011000 */
[----:B---3--:R-:W-:Y:S05]  /*2220*/  BRA.U UP0, `(.L_x_39) ;  /* 0xfffffffd004c7547 */ /* 0x008fea000b83ffff */
.L_x_33:
[C---:B------:R-:W-:Y:S01]  /*2230*/  LEA R3, R11.reuse, UR13, 0x3 ;  /* 0x0000000d0b037c11 */ /* 0x040fe2000f8e18ff */
[----:B------:R-:W-:Y:S01]  /*2240*/  NOP ;  /* 0x0000000000007918 */ /* 0x000fe20000000000 */
[----:B-1----:R-:W-:Y:S02]  /*2250*/  SHF.L.U32 R0, R10, 0x1f, RZ ;  /* 0x0000001f0a007819 */ /* 0x002fe400000006ff */
[----:B------:R-:W-:Y:S02]  /*2260*/  LEA R5, R11, UR13, 0x4 ;  /* 0x0000000d0b057c11 */ /* 0x000fe4000f8e20ff */
[----:B--2-4-:R-:W1:Y:S02]  /*2270*/  SYNCS.PHASECHK.TRANS64.TRYWAIT P0, [R3+URZ+0x140], R0 ;  /* 0x00014000030075a7 */ /* 0x014e6400080011ff */
[----:B-1----:R-:W-:Y:S05]  /*2280*/  @!P0 BRA `(.L_x_40) ;  /* 0x0000006000c88947 */ /* 0x002fea0003800000 */
.L_x_138:
[----:B------:R-:W2:Y:S01]  /*2290*/  LDS.128 R4, [R5+0x1d0] ;  /* 0x0001d00005047984 */ /* 0x000ea20000000c00 */
[----:B------:R-:W-:Y:S01]  /*22a0*/  UISETP.GE.AND UP0, UPT, UR40, 0x1, UPT ;  /* 0x000000012800788c */ /* 0x000fe2000bf06270 */
[----:B------:R-:W-:Y:S01]  /*22b0*/  @!PT LDS RZ, [RZ] ;  /* 0x00000000fffff984 */ /* 0x000fe20000000800 */
[----:B------:R-:W-:Y:S01]  /*22c0*/  @!PT LDS RZ, [RZ] ;  /* 0x00000000fffff984 */ /* 0x000fe20000000800 */
[----:B------:R-:W-:Y:S01]  /*22d0*/  @!PT LDS RZ, [RZ] ;  /* 0x00000000fffff984 */ /* 0x000fe20000000800 */
[----:B------:R-:W-:Y:S01]  /*22e0*/  @!PT LDS RZ, [RZ] ;  /* 0x00000000fffff984 */ /* 0x000fe20000000800 */
[----:B------:R3:W-:Y:S06]  /*22f0*/  MEMBAR.ALL.CTA ;  /* 0x0000000000007992 */ /* 0x0007ec0000008000 */
[----:B---3--:R-:W3:Y:S01]  /*2300*/  FENCE.VIEW.ASYNC.S ;  /* 0x00000000000073c6 */ /* 0x008ee20000000000 */
[----:B--2---:R-:W-:-:S13]  /*2310*/  LOP3.LUT P0, RZ, R6, 0x1, RZ, 0xc0, !PT ;  /* 0x0000000106ff7812 */ /* 0x004fda000780c0ff */
[----:B---3--:R-:W-:Y:S01]  /*2320*/  VOTEU.ANY UP1, P0 ;  /* 0x0000000000ff7886 */ /* 0x008fe20000020100 */
[----:B------:R-:W-:-:S13]  /*2330*/  PLOP3.LUT P0, PT, PT, PT, UP1, 0x80, 0x8 ;  /* 0x000000000008781c */ /* 0x000fda0003f0f018 */
[----:B-1----:R-:W-:Y:S02]  /*2340*/  @P0 LOP3.LUT R0, R5, 0xffff, RZ, 0xc0, !PT ;  /* 0x0000ffff05000812 */ /* 0x002fe400078ec0ff */
[----:B------:R-:W-:Y:S02]  /*2350*/  @P0 MOV R2, R4 ;  /* 0x0000000400020202 */ /* 0x000fe40000000f00 */
[----:B------:R-:W-:Y:S01]  /*2360*/  @P0 R2UR UR6, R0 ;  /* 0x00000000000602ca */ /* 0x000fe200000e0000 */
[----:B------:R-:W-:Y:S01]  /*2370*/  VIADD R0, R3, 0x150 ;  /* 0x0000015003007836 */ /* 0x000fe20000000000 */
[----:B------:R-:W-:Y:S02]  /*2380*/  @P0 SHF.R.U32.HI R4, RZ, 0x10, R5 ;  /* 0x00000010ff040819 */ /* 0x000fe40000011605 */
[----:B------:R-:W-:Y:S02]  /*2390*/  @P0 R2UR UR7, R2 ;  /* 0x00000000020702ca */ /* 0x000fe400000e0000 */
[----:B------:R-:W-:-:S02]  /*23a0*/  PRMT R0, RZ, 0x654, R0 ;  /* 0x00000654ff007816 */ /* 0x000fc40000000000 */
[----:B------:R-:W-:Y:S02]  /*23b0*/  @P0 R2UR UR4, R4 ;  /* 0x00000000040402ca */ /* 0x000fe400000e0000 */
[----:B------:R1:W-:Y:S03]  /*23c0*/  SYNCS.ARRIVE.TRANS64.RED.A1T0 RZ, [R0+URZ], RZ ;  /* 0x000000ff00ff79a7 */ /* 0x0003e600081004ff */
[----:B------:R-:W-:-:S04]  /*23d0*/  @UP1 UMOV UR37, UR6 ;  /* 0x0000000600251c82 */ /* 0x000fc80008000000 */
[----:B------:R-:W-:-:S04]  /*23e0*/  @UP1 UMOV UR38, UR7 ;  /* 0x0000000700261c82 */ /* 0x000fc80008000000 */
[----:B------:R-:W-:Y:S01]  /*23f0*/  @UP1 UMOV UR36, UR4 ;  /* 0x0000000400241c82 */ /* 0x000fe20008000000 */
[----:B------:R-:W-:Y:S05]  /*2400*/  BRA.U !UP0, `(.L_x_41) ;  /* 0x0000000108d47547 */ /* 0x000fea000b800000 */
[----:B------:R-:W2:Y:S01]  /*2410*/  LDCU.128 UR16, c[0x0][0xb10] ;  /* 0x00016200ff1077ac */ /* 0x000ea20008000c00 */
[----:B------:R-:W3:Y:S01]  /*2420*/  LDCU UR12, c[0x0][0xb20] ;  /* 0x00016400ff0c77ac */ /* 0x000ee20008000800 */
[----:B------:R-:W4:Y:S01]  /*2430*/  LDCU UR20, c[0x0][0xb0c] ;  /* 0x00016180ff1477ac */ /* 0x000f220008000800 */
[----:B------:R-:W1:Y:S01]  /*2440*/  LDCU.64 UR8, c[0x0][0xb28] ;  /* 0x00016500ff0877ac */ /* 0x000e620008000a00 */
[----:B------:R-:W-:Y:S02]  /*2450*/  UISETP.NE.AND UP3, UPT, UR40, 0x1, UPT ;  /* 0x000000012800788c */ /* 0x000fe4000bf65270 */
[----:B--2---:R-:W-:Y:S02]  /*2460*/  UIMAD.WIDE.U32 UR10, UR39, UR19, URZ ;  /* 0x00000013270a72a5 */ /* 0x004fe4000f8e00ff */
[----:B------:R-:W-:Y:S02]  /*2470*/  UIMAD.WIDE.U32 UR6, UR41, UR16, URZ ;  /* 0x00000010290672a5 */ /* 0x000fe4000f8e00ff */
[----:B------:R-:W-:-:S02]  /*2480*/  UISETP.NE.AND UP0, UPT, UR18, 0x1, UPT ;  /* 0x000000011200788c */ /* 0x000fc4000bf05270 */
[----:B------:R-:W-:Y:S01]  /*2490*/  UIMAD.WIDE.U32 UR22, UR37, UR19, URZ ;  /* 0x00000013251672a5 */ /* 0x000fe2000f8e00ff */
[----:B------:R-:W-:Y:S02]  /*24a0*/  UMOV UR10, UR11 ;  /* 0x0000000b000a7c82 */ /* 0x000fe40008000000 */
[----:B------:R-:W-:Y:S01]  /*24b0*/  UMOV UR6, UR7 ;  /* 0x0000000700067c82 */ /* 0x000fe20008000000 */
[----:B---3--:R-:W-:Y:S02]  /*24c0*/  USHF.R.U32.HI UR10, URZ, UR12, UR10 ;  /* 0x0000000cff0a7299 */ /* 0x008fe4000801160a */
[----:B------:R-:W-:Y:S02]  /*24d0*/  USHF.R.U32.HI UR7, URZ, UR17, UR6 ;  /* 0x00000011ff077299 */ /* 0x000fe40008011606 */
[----:B----4-:R-:W-:Y:S02]  /*24e0*/  UISETP.NE.AND UP2, UPT, UR20, 0x1, UPT ;  /* 0x000000011400788c */ /* 0x010fe4000bf45270 */
[----:B------:R-:W-:-:S02]  /*24f0*/  USEL UR6, UR39, UR10, !UP0 ;  /* 0x0000000a27067287 */ /* 0x000fc4000c000000 */
[----:B------:R-:W-:Y:S02]  /*2500*/  USEL UR7, UR41, UR7, !UP2 ;  /* 0x0000000729077287 */ /* 0x000fe4000d000000 */
[----:B-1----:R-:W-:Y:S01]  /*2510*/  UIMAD.WIDE.U32 UR10, UR6, UR8, URZ ;  /* 0x00000008060a72a5 */ /* 0x002fe2000f8e00ff */
[----:B------:R-:W-:Y:S01]  /*2520*/  UMOV UR4, UR23 ;  /* 0x0000001700047c82 */ /* 0x000fe20008000000 */
[----:B------:R-:W-:Y:S02]  /*2530*/  UIMAD.WIDE.U32 UR14, UR38, UR16, URZ ;  /* 0x00000010260e72a5 */ /* 0x000fe4000f8e00ff */
[----:B------:R-:W-:-:S03]  /*2540*/  UIMAD.WIDE.U32 UR22, UR7, UR8, URZ ;  /* 0x00000008071672a5 */ /* 0x000fc6000f8e00ff */
[----:B------:R-:W-:Y:S01]  /*2550*/  UMOV UR10, UR11 ;  /* 0x0000000b000a7c82 */ /* 0x000fe20008000000 */
[----:B------:R-:W-:Y:S02]  /*2560*/  USHF.R.U32.HI UR4, URZ, UR12, UR4 ;  /* 0x0000000cff047299 */ /* 0x000fe40008011604 */
[----:B------:R-:W-:Y:S01]  /*2570*/  @UP3 USHF.R.U32.HI UR6, URZ, UR9, UR10 ;  /* 0x00000009ff063299 */ /* 0x000fe2000801160a */
[----:B------:R-:W-:Y:S01]  /*2580*/  UMOV UR14, UR15 ;  /* 0x0000000f000e7c82 */ /* 0x000fe20008000000 */
[----:B------:R-:W-:Y:S01]  /*2590*/  UMOV UR22, UR23 ;  /* 0x0000001700167c82 */ /* 0x000fe20008000000 */
[----:B------:R-:W-:Y:S02]  /*25a0*/  USHF.R.U32.HI UR17, URZ, UR17, UR14 ;  /* 0x00000011ff117299 */ /* 0x000fe4000801160e */
[----:B------:R-:W-:Y:S02]  /*25b0*/  USEL UR4, UR37, UR4, !UP0 ;  /* 0x0000000425047287 */ /* 0x000fe4000c000000 */
[----:B------:R-:W-:-:S02]  /*25c0*/  @UP3 USHF.R.U32.HI UR7, URZ, UR9, UR22 ;  /* 0x00000009ff073299 */ /* 0x000fc40008011616 */
[----:B------:R-:W-:Y:S02]  /*25d0*/  UIMAD UR10, UR40, UR6, URZ ;  /* 0x00000006280a72a4 */ /* 0x000fe4000f8e02ff */
[----:B------:R-:W-:Y:S02]  /*25e0*/  USEL UR6, UR38, UR17, !UP2 ;  /* 0x0000001126067287 */ /* 0x000fe4000d000000 */
[----:B------:R-:W-:Y:S02]  /*25f0*/  UIMAD UR12, UR40, UR7, URZ ;  /* 0x00000007280c72a4 */ /* 0x000fe4000f8e02ff */
[----:B------:R-:W-:Y:S02]  /*2600*/  UISETP.GE.AND UP0, UPT, UR4, UR10, UPT ;  /* 0x0000000a0400728c */ /* 0x000fe4000bf06270 */
[----:B------:R-:W-:Y:S02]  /*2610*/  UIMAD.WIDE.U32 UR10, UR4, UR8, URZ ;  /* 0x00000008040a72a5 */ /* 0x000fe4000f8e00ff */
[----:B------:R-:W-:-:S02]  /*2620*/  UISETP.GE.OR UP0, UPT, UR6, UR12, UP0 ;  /* 0x0000000c0600728c */ /* 0x000fc40008706670 */
        /* <DEDUP_REMOVED lines=19> */
.L_x_41:
[----:B------:R-:W2:Y:S02]  /*2760*/  LDCU UR4, c[0x0][0xb30] ;  /* 0x00016600ff0477ac */ /* 0x000ea40008000800 */
[----:B--2---:R-:W-:-:S09]  /*2770*/  UISETP.NE.AND UP0, UPT, UR4, 0x1, UPT ;  /* 0x000000010400788c */ /* 0x004fd2000bf05270 */
[----:B------:R-:W-:Y:S05]  /*2780*/  BRA.U UP0, `(.L_x_42) ;  /* 0x0000000100447547 */ /* 0x000fea000b800000 */
[----:B------:R-:W2:Y:S01]  /*2790*/  LDCU.128 UR16, c[0x0][0xb10] ;  /* 0x00016200ff1077ac */ /* 0x000ea20008000c00 */
[----:B------:R-:W3:Y:S01]  /*27a0*/  LDCU UR10, c[0x0][0xb0c] ;  /* 0x00016180ff0a77ac */ /* 0x000ee20008000800 */
[----:B------:R-:W4:Y:S01]  /*27b0*/  LDCU UR11, c[0x0][0xb20] ;  /* 0x00016400ff0b77ac */ /* 0x000f220008000800 */
[----:B--2---:R-:W-:Y:S02]  /*27c0*/  UIMAD.WIDE.U32 UR8, UR38, UR16, URZ ;  /* 0x00000010260872a5 */ /* 0x004fe4000f8e00ff */
[----:B------:R-:W-:Y:S02]  /*27d0*/  UIMAD.WIDE.U32 UR6, UR37, UR19, URZ ;  /* 0x00000013250672a5 */ /* 0x000fe4000f8e00ff */
[----:B---3--:R-:W-:Y:S02]  /*27e0*/  UISETP.NE.AND UP2, UPT, UR10, 0x1, UPT ;  /* 0x000000010a00788c */ /* 0x008fe4000bf45270 */
[----:B------:R-:W-:Y:S01]  /*27f0*/  UISETP.NE.AND UP0, UPT, UR18, 0x1, UPT ;  /* 0x000000011200788c */ /* 0x000fe2000bf05270 */
[----:B------:R-:W-:-:S02]  /*2800*/  UMOV UR8, UR9 ;  /* 0x0000000900087c82 */ /* 0x000fc40008000000 */
[----:B------:R-:W-:Y:S01]  /*2810*/  UMOV UR4, UR7 ;  /* 0x0000000700047c82 */ /* 0x000fe20008000000 */
[----:B------:R-:W-:Y:S02]  /*2820*/  USHF.R.U32.HI UR17, URZ, UR17, UR8 ;  /* 0x00000011ff117299 */ /* 0x000fe40008011608 */
[----:B----4-:R-:W-:Y:S02]  /*2830*/  USHF.R.U32.HI UR4, URZ, UR11, UR4 ;  /* 0x0000000bff047299 */ /* 0x010fe40008011604 */
[----:B------:R-:W-:Y:S02]  /*2840*/  USEL UR6, UR38, UR17, !UP2 ;  /* 0x0000001126067287 */ /* 0x000fe4000d000000 */
[----:B------:R-:W-:-:S04]  /*2850*/  USEL UR4, UR37, UR4, !UP0 ;  /* 0x0000000425047287 */ /* 0x000fc8000c000000 */
[----:B------:R-:W-:Y:S02]  /*2860*/  UIADD3 UR7, UPT, UPT, UR6, -UR4, URZ ;  /* 0x8000000406077290 */ /* 0x000fe4000fffe0ff */
[----:B------:R-:W-:Y:S02]  /*2870*/  UIADD3 UR4, UPT, UPT, -UR6, UR4, URZ ;  /* 0x0000000406047290 */ /* 0x000fe4000fffe1ff */
[----:B------:R-:W-:Y:S02]  /*2880*/  UIMAD UR37, UR7, UR18, UR37 ;  /* 0x00000012072572a4 */ /* 0x000fe4000f8e0225 */
[----:B------:R-:W-:-:S12]  /*2890*/  UIMAD UR38, UR4, UR10, UR38 ;  /* 0x0000000a042672a4 */ /* 0x000fd8000f8e0226 */
.L_x_42:
[----:B------:R-:W-:Y:S01]  /*28a0*/  VIADD R11, R11, 0x1 ;  /* 0x000000010b0b7836 */ /* 0x000fe20000000000 */
[----:B------:R-:W-:Y:S02]  /*28b0*/  R2UR UR6, R87 ;  /* 0x00000000570672ca */ /* 0x000fe400000e0000 */
[----:B------:R-:W-:Y:S02]  /*28c0*/  R2UR UR4, R86 ;  /* 0x00000000560472ca */ /* 0x000fe400000e0000 */
[C---:B------:R-:W-:Y:S02]  /*28d0*/  ISETP.NE.AND P0, PT, R11.reuse, 0x2, PT ;  /* 0x000000020b00780c */ /* 0x040fe40003f05270 */
[----:B------:R-:W-:Y:S02]  /*28e0*/  PLOP3.LUT P1, PT, PT, PT, PT, 0x80, 0x8 ;  /* 0x000000000008781c */ /* 0x000fe40003f2f070 */
[----:B------:R-:W-:Y:S02]  /*28f0*/  SEL R3, RZ, 0x1, P0 ;  /* 0x00000001ff037807 */ /* 0x000fe40000000000 */
[----:B------:R-:W-:-:S02]  /*2900*/  SEL R11, R11, RZ, P0 ;  /* 0x000000ff0b0b7207 */ /* 0x000fc40000000000 */
[----:B------:R-:W-:Y:S01]  /*2910*/  LOP3.LUT R10, R10, R3, RZ, 0x3c, !PT ;  /* 0x000000030a0a7212 */ /* 0x000fe200078e3cff */
[----:B------:R-:W-:Y:S02]  /*2920*/  UIADD3 UR25, UPT, UPT, UR38, UR6, URZ ;  /* 0x0000000626197290 */ /* 0x000fe4000fffe0ff */
[----:B------:R-:W-:Y:S01]  /*2930*/  UIADD3 UR30, UPT, UPT, UR37, UR4, URZ ;  /* 0x00000004251e7290 */ /* 0x000fe2000fffe0ff */
[----:B------:R-:W-:Y:S11]  /*2940*/  BRA.U UP1, `(.L_x_43) ;  /* 0xfffffff101507547 */ /* 0x000ff6000b83ffff */
[----:B------:R-:W-:Y:S01]  /*2950*/  UIADD3 UR13, UPT, UPT, UR13, 0x80, URZ ;  /* 0x000000800d0d7890 */ /* 0x000fe2000fffe0ff */
[----:B------:R-:W-:-:S03]  /*2960*/  SHF.L.U32 R3, R12, 0x1f, RZ ;  /* 0x0000001f0c037819 */ /* 0x000fc600000006ff */
[----:B------:R-:W-:-:S09]  /*2970*/  ULEA UR4, UR5, UR13, 0x3 ;  /* 0x0000000d05047291 */ /* 0x000fd2000f8e18ff */
[----:B------:R-:W2:Y:S02]  /*2980*/  SYNCS.PHASECHK.TRANS64.TRYWAIT P0, [UR4], R3 ;  /* 0x00000003ff0075a7 */ /* 0x000ea40008001104 */
[----:B--2---:R-:W-:Y:S05]  /*2990*/  @!P0 BRA `(.L_x_44) ;  /* 0x0000005c00188947 */ /* 0x004fea0003800000 */
.L_x_140:
[----:B------:R-:W-:-:S04]  /*29a0*/  UIADD3 UR4, UPT, UPT, UR5, 0x1, URZ ;  /* 0x0000000105047890 */ /* 0x000fc8000fffe0ff */
[----:B------:R-:W-:-:S04]  /*29b0*/  UISETP.NE.AND UP0, UPT, UR4, 0x10, UPT ;  /* 0x000000100400788c */ /* 0x000fc8000bf05270 */
[----:B------:R-:W-:Y:S02]  /*29c0*/  USEL UR6, URZ, 0x1, UP0 ;  /* 0x00000001ff067887 */ /* 0x000fe40008000000 */
[----:B------:R-:W-:-:S04]  /*29d0*/  USEL UR4, UR4, URZ, UP0 ;  /* 0x000000ff04047287 */ /* 0x000fc80008000000 */
[----:B------:R-:W-:Y:S01]  /*29e0*/  ULEA UR5, UR4, UR13, 0x3 ;  /* 0x0000000d04057291 */ /* 0x000fe2000f8e18ff */
[----:B------:R-:W-:-:S04]  /*29f0*/  LOP3.LUT R2, R12, UR6, RZ, 0x3c, !PT ;  /* 0x000000060c027c12 */ /* 0x000fc8000f8e3cff */
[----:B-1----:R-:W-:-:S04]  /*2a00*/  SHF.L.U32 R3, R2, 0x1f, RZ ;  /* 0x0000001f02037819 */ /* 0x002fc800000006ff */
[----:B------:R-:W1:Y:S02]  /*2a10*/  SYNCS.PHASECHK.TRANS64.TRYWAIT P0, [UR5], R3 ;  /* 0x00000003ff0075a7 */ /* 0x000e640008001105 */
[----:B-1----:R-:W-:Y:S05]  /*2a20*/  @!P0 BRA `(.L_x_45) ;  /* 0x0000005c000c8947 */ /* 0x002fea0003800000 */
.L_x_142:
        /* <DEDUP_REMOVED lines=9> */
.L_x_144:
        /* <DEDUP_REMOVED lines=9> */
.L_x_146:
        /* <DEDUP_REMOVED lines=9> */
.L_x_148:
        /* <DEDUP_REMOVED lines=9> */
.L_x_150:
        /* <DEDUP_REMOVED lines=9> */
.L_x_152:
        /* <DEDUP_REMOVED lines=9> */
.L_x_154:
        /* <DEDUP_REMOVED lines=9> */
.L_x_156:
        /* <DEDUP_REMOVED lines=9> */
.L_x_158:
        /* <DEDUP_REMOVED lines=9> */
.L_x_160:
        /* <DEDUP_REMOVED lines=9> */
.L_x_162:
        /* <DEDUP_REMOVED lines=9> */
.L_x_164:
        /* <DEDUP_REMOVED lines=9> */
.L_x_166:
        /* <DEDUP_REMOVED lines=9> */
.L_x_168:
[----:B------:R-:W-:-:S04]  /*3180*/  UIADD3 UR4, UPT, UPT, UR4, 0x1, URZ ;  /* 0x0000000104047890 */ /* 0x000fc8000fffe0ff */
[----:B------:R-:W-:-:S04]  /*3190*/  UISETP.NE.AND UP0, UPT, UR4, 0x10, UPT ;  /* 0x000000100400788c */ /* 0x000fc8000bf05270 */
[----:B------:R-:W-:Y:S02]  /*31a0*/  USEL UR5, URZ, 0x1, UP0 ;  /* 0x00000001ff057887 */ /* 0x000fe40008000000 */
[----:B------:R-:W-:-:S04]  /*31b0*/  USEL UR4, UR4, URZ, UP0 ;  /* 0x000000ff04047287 */ /* 0x000fc80008000000 */
[----:B------:R-:W-:Y:S01]  /*31c0*/  ULEA UR4, UR4, UR13, 0x3 ;  /* 0x0000000d04047291 */ /* 0x000fe2000f8e18ff */
[----:B-1----:R-:W-:-:S04]  /*31d0*/  LOP3.LUT R3, R2, UR5, RZ, 0x3c, !PT ;  /* 0x0000000502037c12 */ /* 0x002fc8000f8e3cff */
[----:B------:R-:W-:Y:S01]  /*31e0*/  SHF.L.U32 R3, R3, 0x1f, RZ ;  /* 0x0000001f03037819 */ /* 0x000fe200000006ff */
[----:B------:R-:W-:-:S07]  /*31f0*/  IMAD.U32 R0, RZ, RZ, UR4 ;  /* 0x00000004ff007e24 */ /* 0x000fce000f8e00ff */
.L_x_59:
[----:B-1----:R1:W2:Y:S02]  /*3200*/  SYNCS.PHASECHK.TRANS64.TRYWAIT P0, [R0+URZ], R3 ;  /* 0x00000003000075a7 */ /* 0x0022a400080011ff */
[----:B--2---:R-:W-:Y:S05]  /*3210*/  @!P0 NANOSLEEP.SYNCS 0x989680 ;  /* 0x009896800000895d */ /* 0x004fea0003900000 */
[----:B------:R-:W2:Y:S02]  /*3220*/  @!P0 SYNCS.PHASECHK.TRANS64 P0, [R0+URZ], R3 ;  /* 0x00000003000085a7 */ /* 0x000ea400080010ff */
[----:B--2---:R-:W-:Y:S05]  /*3230*/  @P0 EXIT ;  /* 0x000000000000094d */ /* 0x004fea0003800000 */
[----:B------:R-:W-:Y:S05]  /*3240*/  BRA `(.L_x_59) ;  /* 0xfffffffc00ec7947 */ /* 0x000fea000383ffff */
.L_x_23:
[----:B------:R-:W1:Y:S02]  /*3250*/  S2UR UR4, SR_CgaCtaId ;  /* 0x00000000000479c3 */ /* 0x000e640000008800 */
[----:B-1----:R-:W-:-:S04]  /*3260*/  UISETP.NE.AND UP0, UPT, UR4, URZ, UPT ;  /* 0x000000ff0400728c */ /* 0x002fc8000bf05270 */
[----:B------:R-:W-:-:S09]  /*3270*/  UISETP.NE.OR UP0, UPT, UR22, 0x1, UP0 ;  /* 0x000000011600788c */ /* 0x000fd20008705670 */
[----:B------:R-:W-:Y:S05]  /*3280*/  BRA.U UP0, `(.L_x_60) ;  /* 0x00000005004c7547 */ /* 0x000fea000b800000 */
[----:B------:R-:W1:Y:S01]  /*3290*/  S2UR UR5, SR_CgaCtaId ;  /* 0x00000000000579c3 */ /* 0x000e620000008800 */
[----:B------:R-:W-:Y:S01]  /*32a0*/  UMOV UR4, 0x400 ;  /* 0x0000040000047882 */ /* 0x000fe20000000000 */
[----:B------:R-:W-:Y:S01]  /*32b0*/  ISETP.GE.U32.AND P2, PT, R0, 0x4, PT ;  /* 0x000000040000780c */ /* 0x000fe20003f46070 */
[----:B------:R-:W-:Y:S01]  /*32c0*/  IMAD.MOV.U32 R12, RZ, RZ, 0x1 ;  /* 0x00000001ff0c7424 */ /* 0x000fe200078e00ff */
[----:B------:R-:W-:Y:S02]  /*32d0*/  CS2R R10, SRZ ;  /* 0x00000000000a7805 */ /* 0x000fe4000001ff00 */
[----:B------:R-:W-:Y:S01]  /*32e0*/  CS2R R8, SRZ ;  /* 0x0000000000087805 */ /* 0x000fe2000001ff00 */
[----:B-1----:R-:W-:-:S03]  /*32f0*/  ULEA UR6, UR5, UR4, 0x18 ;  /* 0x0000000405067291 */ /* 0x002fc6000f8ec0ff */
[----:B------:R-:W-:-:S09]  /*3300*/  UMOV UR5, URZ ;  /* 0x000000ff00057c82 */ /* 0x000fd20008000000 */
.L_x_64:
[----:B------:R-:W-:Y:S02]  /*3310*/  LEA R2, R8, UR6, 0x3 ;  /* 0x0000000608027c11 */ /* 0x000fe4000f8e18ff */
[----:B------:R-:W-:-:S03]  /*3320*/  SHF.L.U32 R5, R9, 0x1f, RZ ;  /* 0x0000001f09057819 */ /* 0x000fc600000006ff */
[----:B------:R-:W-:Y:S01]  /*3330*/  VIADD R4, R2, 0x1b0 ;  /* 0x000001b002047836 */ /* 0x000fe20000000000 */
[----:B------:R-:W1:Y:S02]  /*3340*/  SYNCS.PHASECHK.TRANS64.TRYWAIT P0, [R2+URZ+0x1a0], R5 ;  /* 0x0001a005020075a7 */ /* 0x000e6400080011ff */
[----:B-1----:R-:W-:Y:S05]  /*3350*/  @!P0 BRA `(.L_x_61) ;  /* 0x0000005800108947 */ /* 0x002fea0003800000 */
.L_x_169:
[----:B------:R-:W-:Y:S01]  /*3360*/  ULEA UR4, UR5, UR6, 0x3 ;  /* 0x0000000605047291 */ /* 0x000fe2000f8e18ff */
[----:B------:R-:W-:Y:S02]  /*3370*/  PRMT R4, RZ, 0x654, R4 ;  /* 0x00000654ff047816 */ /* 0x000fe40000000004 */
[----:B-1----:R-:W-:Y:S01]  /*3380*/  SHF.L.U32 R5, R12, 0x1f, RZ ;  /* 0x0000001f0c057819 */ /* 0x002fe200000006ff */
[----:B------:R-:W-:Y:S01]  /*3390*/  UIADD3 UR7, UPT, UPT, UR4, 0x140, URZ ;  /* 0x0000014004077890 */ /* 0x000fe2000fffe0ff */
[----:B------:R1:W-:Y:S05]  /*33a0*/  SYNCS.ARRIVE.TRANS64.RED.A1T0 RZ, [R4+URZ], RZ ;  /* 0x000000ff04ff79a7 */ /* 0x0003ea00081004ff */
[----:B------:R-:W-:Y:S01]  /*33b0*/  IMAD.U32 R7, RZ, RZ, UR7 ;  /* 0x00000007ff077e24 */ /* 0x000fe2000f8e00ff */
[----:B------:R-:W2:Y:S04]  /*33c0*/  SYNCS.PHASECHK.TRANS64.TRYWAIT P0, [UR4+0x150], R5 ;  /* 0x00015005ff0075a7 */ /* 0x000ea80008001104 */
[----:B------:R-:W-:Y:S01]  /*33d0*/  PRMT R6, R0, 0x654, R7 ;  /* 0x0000065400067816 */ /* 0x000fe20000000007 */
[----:B-1----:R-:W-:Y:S01]  /*33e0*/  @!P2 IMAD.MOV.U32 R4, RZ, RZ, 0x10 ;  /* 0x00000010ff04a424 */ /* 0x002fe200078e00ff */
[----:B--2---:R-:W-:Y:S06]  /*33f0*/  @!P0 BRA `(.L_x_62) ;  /* 0x0000005400fc8947 */ /* 0x004fec0003800000 */
.L_x_171:
[----:B------:R-:W-:Y:S01]  /*3400*/  ULEA UR8, UR5, UR6, 0x4 ;  /* 0x0000000605087291 */ /* 0x000fe2000f8e20ff */
[----:B------:R-:W-:Y:S01]  /*3410*/  SEL R3, R6, R3, !P2 ;  /* 0x0000000306037207 */ /* 0x000fe20005000000 */
[----:B------:R-:W-:Y:S01]  /*3420*/  UIADD3 UR9, UPT, UPT, UR4, 0x140, URZ ;  /* 0x0000014004097890 */ /* 0x000fe2000fffe0ff */
[----:B-1----:R-:W-:Y:S01]  /*3430*/  LEA R2, R11, UR6, 0x3 ;  /* 0x000000060b027c11 */ /* 0x002fe2000f8e18ff */
[----:B------:R-:W-:Y:S01]  /*3440*/  UIADD3 UR8, UPT, UPT, UR8, 0x1d0, URZ ;  /* 0x000001d008087890 */ /* 0x000fe2000fffe0ff */
[----:B------:R-:W-:Y:S01]  /*3450*/  SHF.L.U32 R5, R10, 0x1f, RZ ;  /* 0x0000001f0a057819 */ /* 0x000fe200000006ff */
[----:B------:R1:W-:Y:S01]  /*3460*/  @!P2 SYNCS.ARRIVE.TRANS64.RED RZ, [R3+URZ], R4 ;  /* 0x0000000403ffa9a7 */ /* 0x0003e200080004ff */
[----:B------:R-:W-:Y:S01]  /*3470*/  UIADD3 UR4, UPT, UPT, UR5, 0x1, URZ ;  /* 0x0000000105047890 */ /* 0x000fe2000fffe0ff */
[----:B------:R-:W-:-:S03]  /*3480*/  VIADD R8, R8, 0x1 ;  /* 0x0000000108087836 */ /* 0x000fc60000000000 */
[----:B------:R-:W-:Y:S02]  /*3490*/  UISETP.NE.AND UP0, UPT, UR4, 0x2, UPT ;  /* 0x000000020400788c */ /* 0x000fe4000bf05270 */
[----:B------:R-:W-:Y:S06]  /*34a0*/  UGETNEXTWORKID.BROADCAST [UR8], [UR9] ;  /* 0x00000000080073ca */ /* 0x000fec0008000100 */
[----:B------:R-:W-:Y:S01]  /*34b0*/  USEL UR7, URZ, 0x1, UP0 ;  /* 0x00000001ff077887 */ /* 0x000fe20008000000 */
[----:B------:R-:W-:Y:S01]  /*34c0*/  ISETP.NE.AND P0, PT, R8, 0x2, PT ;  /* 0x000000020800780c */ /* 0x000fe20003f05270 */
[----:B------:R-:W-:Y:S01]  /*34d0*/  USEL UR5, UR4, URZ, UP0 ;  /* 0x000000ff04057287 */ /* 0x000fe20008000000 */
[----:B------:R-:W2:Y:S03]  /*34e0*/  SYNCS.PHASECHK.TRANS64.TRYWAIT P1, [R2+URZ+0x140], R5 ;  /* 0x00014005020075a7 */ /* 0x000ea600080211ff */
[----:B------:R-:W-:Y:S01]  /*34f0*/  LOP3.LUT R12, R12, UR7, RZ, 0x3c, !PT ;  /* 0x000000070c0c7c12 */ /* 0x000fe2000f8e3cff */
[----:B-12---:R-:W-:Y:S07]  /*3500*/  @!P1 BRA `(.L_x_63) ;  /* 0x0000005400d09947 */ /* 0x006fee0003800000 */
.L_x_172:
[C---:B------:R-:W-:Y:S01]  /*3510*/  LEA R4, R11.reuse, UR6, 0x4 ;  /* 0x000000060b047c11 */ /* 0x040fe2000f8e20ff */
[----:B-1----:R-:W-:Y:S01]  /*3520*/  VIADD R2, R2, 0x150 ;  /* 0x0000015002027836 */ /* 0x002fe20000000000 */
[----:B------:R-:W-:Y:S01]  /*3530*/  SEL R8, R8, RZ, P0 ;  /* 0x000000ff08087207 */ /* 0x000fe20000000000 */
[----:B------:R-:W-:-:S03]  /*3540*/  VIADD R11, R11, 0x1 ;  /* 0x000000010b0b7836 */ /* 0x000fc60000000000 */
[----:B------:R-:W1:Y:S01]  /*3550*/  LDS.128 R4, [R4+0x1d0] ;  /* 0x0001d00004047984 */ /* 0x000e620000000c00 */
[----:B------:R-:W-:Y:S02]  /*3560*/  PRMT R2, RZ, 0x654, R2 ;  /* 0x00000654ff027816 */ /* 0x000fe40000000002 */
[C---:B------:R-:W-:Y:S01]  /*3570*/  ISETP.NE.AND P1, PT, R11.reuse, 0x2, PT ;  /* 0x000000020b00780c */ /* 0x040fe20003f25270 */
[----:B------:R-:W-:Y:S01]  /*3580*/  @!PT LDS RZ, [RZ] ;  /* 0x00000000fffff984 */ /* 0x000fe20000000800 */
[----:B------:R-:W-:Y:S01]  /*3590*/  @!PT LDS RZ, [RZ] ;  /* 0x00000000fffff984 */ /* 0x000fe20000000800 */
[----:B------:R-:W-:Y:S01]  /*35a0*/  @!PT LDS RZ, [RZ] ;  /* 0x00000000fffff984 */ /* 0x000fe20000000800 */
[----:B------:R-:W-:Y:S01]  /*35b0*/  @!PT LDS RZ, [RZ] ;  /* 0x00000000fffff984 */ /* 0x000fe20000000800 */
[----:B------:R2:W-:Y:S06]  /*35c0*/  MEMBAR.ALL.CTA ;  /* 0x0000000000007992 */ /* 0x0005ec0000008000 */
[----:B--2---:R-:W2:Y:S01]  /*35d0*/  FENCE.VIEW.ASYNC.S ;  /* 0x00000000000073c6 */ /* 0x004ea20000000000 */
[----:B------:R-:W-:Y:S01]  /*35e0*/  SEL R11, R11, RZ, P1 ;  /* 0x000000ff0b0b7207 */ /* 0x000fe20000800000 */
[----:B--2---:R2:W-:Y:S01]  /*35f0*/  SYNCS.ARRIVE.TRANS64.RED.A1T0 RZ, [R2+URZ], RZ ;  /* 0x000000ff02ff79a7 */ /* 0x0045e200081004ff */
[----:B-1----:R-:W-:-:S02]  /*3600*/  LOP3.LUT P3, RZ, R6, 0x1, RZ, 0xc0, !PT ;  /* 0x0000000106ff7812 */ /* 0x002fc4000786c0ff */
[----:B------:R-:W-:-:S04]  /*3610*/  SEL R5, RZ, 0x1, P1 ;  /* 0x00000001ff057807 */ /* 0x000fc80000800000 */
[----:B------:R-:W-:Y:S02]  /*3620*/  LOP3.LUT R10, R10, R5, RZ, 0x3c, !PT ;  /* 0x000000050a0a7212 */ /* 0x000fe400078e3cff */
[----:B--2---:R-:W-:-:S04]  /*3630*/  SEL R2, RZ, 0x1, P0 ;  /* 0x00000001ff027807 */ /* 0x004fc80000000000 */
[----:B------:R-:W-:Y:S01]  /*3640*/  LOP3.LUT R9, R9, R2, RZ, 0x3c, !PT ;  /* 0x0000000209097212 */ /* 0x000fe200078e3cff */
[----:B------:R-:W-:Y:S06]  /*3650*/  @P3 BRA `(.L_x_64) ;  /* 0xfffffffc002c3947 */ /* 0x000fec000383ffff */
[----:B------:R-:W-:Y:S01]  /*3660*/  ULEA UR4, UR5, UR6, 0x3 ;  /* 0x0000000605047291 */ /* 0x000fe2000f8e18ff */
[----:B------:R-:W-:-:S08]  /*3670*/  SHF.L.U32 R3, R12, 0x1f, RZ ;  /* 0x0000001f0c037819 */ /* 0x000fd000000006ff */
[----:B------:R-:W1:Y:S02]  /*3680*/  SYNCS.PHASECHK.TRANS64 P0, [UR4+0x150], R3 ;  /* 0x00015003ff0075a7 */ /* 0x000e640008001004 */
[----:B-1----:R-:W-:Y:S05]  /*3690*/  @P0 BRA `(.L_x_65) ;  /* 0x0000000000080947 */ /* 0x002fea0003800000 */
[----:B------:R-:W1:Y:S02]  /*36a0*/  SYNCS.PHASECHK.TRANS64.TRYWAIT P0, [UR4+0x150], R3 ;  /* 0x00015003ff0075a7 */ /* 0x000e640008001104 */
[----:B-1----:R-:W-:Y:S05]  /*36b0*/  @!P0 BRA `(.L_x_66) ;  /* 0x0000005400788947 */ /* 0x002fea0003800000 */
.L_x_65:
[----:B------:R-:W-:-:S04]  /*36c0*/  UIADD3 UR7, UPT, UPT, UR5, 0x1, URZ ;  /* 0x0000000105077890 */ /* 0x000fc8000fffe0ff */
[----:B------:R-:W-:-:S04]  /*36d0*/  UISETP.NE.AND UP0, UPT, UR7, 0x2, UPT ;  /* 0x000000020700788c */ /* 0x000fc8000bf05270 */
[----:B------:R-:W-:Y:S02]  /*36e0*/  USEL UR8, URZ, 0x1, UP0 ;  /* 0x00000001ff087887 */ /* 0x000fe40008000000 */
[----:B------:R-:W-:-:S04]  /*36f0*/  USEL UR7, UR7, URZ, UP0 ;  /* 0x000000ff07077287 */ /* 0x000fc80008000000 */
[----:B------:R-:W-:Y:S01]  /*3700*/  ULEA UR7, UR7, UR6, 0x3 ;  /* 0x0000000607077291 */ /* 0x000fe2000f8e18ff */
[----:B-1----:R-:W-:-:S04]  /*3710*/  LOP3.LUT R3, R12, UR8, RZ, 0x3c, !PT ;  /* 0x000000080c037c12 */ /* 0x002fc8000f8e3cff */
[----:B------:R-:W-:-:S04]  /*3720*/  SHF.L.U32 R0, R3, 0x1f, RZ ;  /* 0x0000001f03007819 */ /* 0x000fc800000006ff */
[----:B------:R-:W1:Y:S02]  /*3730*/  SYNCS.PHASECHK.TRANS64 P0, [UR7+0x150], R0 ;  /* 0x00015000ff0075a7 */ /* 0x000e640008001007 */
[----:B-1----:R-:W-:Y:S05]  /*3740*/  @P0 EXIT ;  /* 0x000000000000094d */ /* 0x002fea0003800000 */
[----:B------:R-:W-:Y:S02]  /*3750*/  SHF.L.U32 R3, R3, 0x1f, RZ ;  /* 0x0000001f03037819 */ /* 0x000fe400000006ff */
[----:B------:R-:W-:-:S07]  /*3760*/  MOV R0, UR7 ;  /* 0x0000000700007c02 */ /* 0x000fce0008000f00 */
.L_x_67:
[----:B-1----:R1:W2:Y:S02]  /*3770*/  SYNCS.PHASECHK.TRANS64.TRYWAIT P0, [R0+URZ+0x150], R3 ;  /* 0x00015003000075a7 */ /* 0x0022a400080011ff */
[----:B--2---:R-:W-:Y:S05]  /*3780*/  @!P0 NANOSLEEP.SYNCS 0x989680 ;  /* 0x009896800000895d */ /* 0x004fea0003900000 */
[----:B------:R-:W2:Y:S02]  /*3790*/  @!P0 SYNCS.PHASECHK.TRANS64 P0, [R0+URZ+0x150], R3 ;  /* 0x00015003000085a7 */ /* 0x000ea400080010ff */
[----:B--2---:R-:W-:Y:S05]  /*37a0*/  @P0 EXIT ;  /* 0x000000000000094d */ /* 0x004fea0003800000 */
[----:B------:R-:W-:Y:S05]  /*37b0*/  BRA `(.L_x_67) ;  /* 0xfffffffc00ec7947 */ /* 0x000fea000383ffff */
.L_x_60:
[----:B------:R-:W-:Y:S05]  /*37c0*/  BRA.U UP4, `(.L_x_68) ;  /* 0x0000000d04887547 */ /* 0x000fea000b800000 */
[----:B------:R-:W1:Y:S01]  /*37d0*/  S2UR UR7, SR_CgaCtaId ;  /* 0x00000000000779c3 */ /* 0x000e620000008800 */
[----:B------:R-:W-:Y:S01]  /*37e0*/  UMOV UR4, 0x40 ;  /* 0x0000004000047882 */ /* 0x000fe20000000000 */
[----:B------:R-:W-:Y:S01]  /*37f0*/  NOP ;  /* 0x0000000000007918 */ /* 0x000fe20000000000 */
[----:B------:R-:W-:Y:S01]  /*3800*/  UMOV UR6, 0x400 ;  /* 0x0000040000067882 */ /* 0x000fe20000000000 */
[----:B-1----:R-:W-:Y:S02]  /*3810*/  ULEA UR5, UR7, UR4, 0x18 ;  /* 0x0000000407057291 */ /* 0x002fe4000f8ec0ff */
[----:B------:R-:W-:-:S07]  /*3820*/  ULEA UR6, UR7, UR6, 0x18 ;  /* 0x0000000607067291 */ /* 0x000fce000f8ec0ff */
[----:B------:R-:W1:Y:S02]  /*3830*/  LDS.U8 R0, [UR5+0x1c] ;  /* 0x00001c05ff007984 */ /* 0x000e640008000000 */
[----:B-1----:R-:W-:-:S13]  /*3840*/  ISETP.NE.AND P0, PT, R0, RZ, PT ;  /* 0x000000ff0000720c */ /* 0x002fda0003f05270 */
[----:B------:R-:W-:Y:S05]  /*3850*/  @P0 BRA `(.L_x_69) ;  /* 0x0000000000580947 */ /* 0x000fea0003800000 */
[----:B------:R-:W-:-:S13]  /*3860*/  ELECT P0, URZ, PT ;  /* 0x0000000000ff782f */ /* 0x000fda0003800000 */
[----:B------:R-:W-:Y:S05]  /*3870*/  @!P0 BRA `(.L_x_70) ;  /* 0x0000000000608947 */ /* 0x000fea0003800000 */
[----:B------:R-:W-:Y:S01]  /*3880*/  UMOV UR4, 0x10 ;  /* 0x0000001000047882 */ /* 0x000fe20000000000 */
[----:B------:R-:W-:Y:S01]  /*3890*/  HFMA2 R0, -RZ, RZ, 0, 5.9604644775390625e-08 ;  /* 0x00000001ff007431 */ /* 0x000fe200000001ff */
[----:B------:R-:W-:-:S03]  /*38a0*/  MOV R3, 0xffff ;  /* 0x0000ffff00037802 */ /* 0x000fc60000000f00 */
[----:B------:R-:W-:Y:S04]  /*38b0*/  DEPBAR.LE SB1, 0x36 ;  /* 0x00009d800000791a */ /* 0x000fe80000000000 */
[----:B------:R-:W1:Y:S02]  /*38c0*/  UTCATOMSWS.FIND_AND_SET.ALIGN UP0, UR4, UR4 ;  /* 0x00000004000475e3 */ /* 0x000e640008000800 */
[----:B-1----:R-:W-:Y:S01]  /*38d0*/  MOV R4, UR4 ;  /* 0x0000000400047c02 */ /* 0x002fe20008000f00 */
[----:B------:R-:W-:Y:S06]  /*38e0*/  BRA.U UP0, `(.L_x_71) ;  /* 0x0000000100187547 */ /* 0x000fec000b800000 */
.L_x_72:
[----:B------:R-:W-:Y:S05]  /*38f0*/  NANOSLEEP 0x64 ;  /* 0x000000640000795d */ /* 0x000fea0003800000 */
[----:B------:R-:W-:-:S05]  /*3900*/  UMOV UR4, 0x10 ;  /* 0x0000001000047882 */ /* 0x000fca0000000000 */
[----:B------:R-:W-:Y:S04]  /*3910*/  DEPBAR.LE SB1, 0x36 ;  /* 0x00009d800000791a */ /* 0x000fe80000000000 */
[----:B------:R-:W1:Y:S02]  /*3920*/  UTCATOMSWS.FIND_AND_SET.ALIGN UP0, UR4, UR4 ;  /* 0x00000004000475e3 */ /* 0x000e640008000800 */
[----:B-1----:R-:W-:Y:S01]  /*3930*/  MOV R4, UR4 ;  /* 0x0000000400047c02 */ /* 0x002fe20008000f00 */
[----:B------:R-:W-:Y:S05]  /*3940*/  BRA.U !UP0, `(.L_x_72) ;  /* 0xfffffffd08e87547 */ /* 0x000fea000b83ffff */
.L_x_71:
[-C--:B------:R-:W-:Y:S02]  /*3950*/  SHF.L.U32 R3, R3, R4.reuse, RZ ;  /* 0x0000000403037219 */ /* 0x080fe400000006ff */
[----:B------:R-:W-:Y:S01]  /*3960*/  SHF.L.U32 R0, R0, R4, RZ ;  /* 0x0000000400007219 */ /* 0x000fe200000006ff */
[----:B------:R-:W-:Y:S02]  /*3970*/  IMAD.SHL.U32 R4, R4, 0x20, RZ ;  /* 0x0000002004047824 */ /* 0x000fe400078e00ff */
[----:B------:R1:W-:Y:S04]  /*3980*/  ATOMS.OR RZ, [UR5+0x14], R3 ;  /* 0x00001403ffff798c */ /* 0x0003e8000b000005 */
[----:B------:R1:W-:Y:S04]  /*3990*/  ATOMS.OR RZ, [UR5+0x18], R0 ;  /* 0x00001800ffff798c */ /* 0x0003e8000b000005 */
[----:B------:R1:W-:Y:S01]  /*39a0*/  STS [UR6+0x1f0], R4 ;  /* 0x0001f004ff007988 */ /* 0x0003e20008000806 */
[----:B------:R-:W-:Y:S05]  /*39b0*/  BRA `(.L_x_70) ;  /* 0x0000000000107947 */ /* 0x000fea0003800000 */
.L_x_69:
[----:B------:R-:W-:Y:S02]  /*39c0*/  MOV R0, 0xffffffff ;  /* 0xffffffff00007802 */ /* 0x000fe40000000f00 */
[----:B------:R-:W-:-:S03]  /*39d0*/  MOV R4, 0x3a00 ;  /* 0x00003a0000047802 */ /* 0x000fc60000000f00 */
[----:B------:R1:W-:Y:S04]  /*39e0*/  STS [UR6+0x1f0], R0 ;  /* 0x0001f000ff007988 */ /* 0x0003e80008000806 */
[----:B-1---5:R-:W-:Y:S05]  /*39f0*/  CALL.REL.NOINC `($__internal_1_$__cuda_sm10x_tcgen05_guardrail_trap_phase_invalid_during_alloc) ;  /* 0x00000058004c7944 */ /* 0x022fea0003c00000 */
.L_x_70:
[----:B------:R-:W-:Y:S05]  /*3a00*/  WARPSYNC.ALL ;  /* 0x0000000000007948 */ /* 0x000fea0003800000 */
[----:B------:R-:W2:Y:S01]  /*3a10*/  S2UR UR4, SR_CgaCtaId ;  /* 0x00000000000479c3 */ /* 0x000ea20000008800 */
[----:B------:R-:W-:Y:S01]  /*3a20*/  UMOV UR17, 0x400 ;  /* 0x0000040000117882 */ /* 0x000fe20000000000 */
[----:B------:R-:W-:-:S06]  /*3a30*/  NOP ;  /* 0x0000000000007918 */ /* 0x000fcc0000000000 */
[----:B------:R-:W-:Y:S06]  /*3a40*/  BAR.ARV 0x6, 0xa0 ;  /* 0x0182800000007b1d */ /* 0x000fec0000002000 */
[----:B------:R-:W3:Y:S01]  /*3a50*/  LDCU UR5, c[0x0][0x38c] ;  /* 0x00007180ff0577ac */ /* 0x000ee20008000800 */
[----:B------:R-:W-:Y:S01]  /*3a60*/  LOP3.LUT R2, R2, 0xffff, RZ, 0xc0, !PT ;  /* 0x0000ffff02027812 */ /* 0x000fe200078ec0ff */
[----:B------:R-:W-:Y:S01]  /*3a70*/  IMAD.MOV.U32 R11, RZ, RZ, 0x1 ;  /* 0x00000001ff0b7424 */ /* 0x000fe200078e00ff */
[----:B------:R-:W-:Y:S01]  /*3a80*/  CS2R R8, SRZ ;  /* 0x0000000000087805 */ /* 0x000fe2000001ff00 */
[----:B------:R-:W4:Y:S01]  /*3a90*/  LDCU UR8, c[0x0][0x38c] ;  /* 0x00007180ff0877ac */ /* 0x000f220008000800 */
[----:B------:R-:W-:Y:S01]  /*3aa0*/  R2UR UR19, R2 ;  /* 0x00000000021372ca */ /* 0x000fe200000e0000 */
[----:B------:R-:W-:Y:S01]  /*3ab0*/  IMAD.MOV.U32 R10, RZ, RZ, RZ ;  /* 0x000000ffff0a7224 */ /* 0x000fe200078e00ff */
[----:B------:R-:W-:Y:S01]  /*3ac0*/  UMOV UR23, URZ ;  /* 0x000000ff00177c82 */ /* 0x000fe20008000000 */
[----:B------:R-:W-:Y:S01]  /*3ad0*/  UMOV UR14, URZ ;  /* 0x000000ff000e7c82 */ /* 0x000fe20008000000 */
[----:B--2---:R-:W-:Y:S01]  /*3ae0*/  ULEA UR17, UR4, UR17, 0x18 ;  /* 0x0000001104117291 */ /* 0x004fe2000f8ec0ff */
[----:B------:R-:W-:Y:S01]  /*3af0*/  UMOV UR26, 0x0 ;  /* 0x00000000001a7882 */ /* 0x000fe20000000000 */
[----:B------:R-:W-:-:S02]  /*3b00*/  UMOV UR27, 0x8100490 ;  /* 0x08100490001b7882 */ /* 0x000fc40000000000 */
[----:B------:R-:W-:Y:S02]  /*3b10*/  UIADD3 UR6, UPT, UPT, UR17, 0x6400, URZ ;  /* 0x0000640011067890 */ /* 0x000fe4000fffe0ff */
[----:B------:R-:W-:Y:S02]  /*3b20*/  UIADD3 UR7, UPT, UPT, UR17, 0x26400, URZ ;  /* 0x0002640011077890 */ /* 0x000fe4000fffe0ff */
[----:B---3--:R-:W-:Y:S01]  /*3b30*/  UIADD3 UR5, UPT, UPT, UR5, 0x1f, URZ ;  /* 0x0000001f05057890 */ /* 0x008fe2000fffe0ff */
[----:B-1----:R-:W1:Y:S01]  /*3b40*/  LDS R0, [UR17+0x1f0] ;  /* 0x0001f011ff007984 */ /* 0x002e620008000800 */
[----:B------:R-:W-:Y:S02]  /*3b50*/  USHF.R.U32.HI UR6, URZ, 0x4, UR6 ;  /* 0x00000004ff067899 */ /* 0x000fe40008011606 */
[----:B------:R-:W-:Y:S02]  /*3b60*/  USHF.R.S32.HI UR4, URZ, 0x1f, UR5 ;  /* 0x0000001fff047899 */ /* 0x000fe40008011405 */
[----:B------:R-:W-:-:S02]  /*3b70*/  ULOP3.LUT UR6, UR6, 0x3fff, URZ, 0xc0, !UPT ;  /* 0x00003fff06067892 */ /* 0x000fc4000f8ec0ff */
[----:B------:R-:W-:Y:S02]  /*3b80*/  ULEA.HI UR4, UR4, UR5, URZ, 0x5 ;  /* 0x0000000504047291 */ /* 0x000fe4000f8f28ff */
[----:B------:R-:W-:Y:S02]  /*3b90*/  USHF.R.U32.HI UR5, URZ, 0x4, UR7 ;  /* 0x00000004ff057899 */ /* 0x000fe40008011607 */
[----:B------:R-:W-:Y:S02]  /*3ba0*/  USHF.R.S32.HI UR28, URZ, 0x5, UR4 ;  /* 0x00000005ff1c7899 */ /* 0x000fe40008011404 */
[----:B------:R-:W-:Y:S02]  /*3bb0*/  ULOP3.LUT UR5, UR5, 0x3fff, URZ, 0xc0, !UPT ;  /* 0x00003fff05057892 */ /* 0x000fe4000f8ec0ff */
[----:B------:R-:W-:Y:S02]  /*3bc0*/  UISETP.LT.AND UP0, UPT, UR28, 0x1, UPT ;  /* 0x000000011c00788c */ /* 0x000fe4000bf01270 */
[----:B------:R-:W-:-:S02]  /*3bd0*/  ULOP3.LUT UR20, UR6, 0x10000, URZ, 0xfc, !UPT ;  /* 0x0001000006147892 */ /* 0x000fc4000f8efcff */
[----:B------:R-:W-:Y:S02]  /*3be0*/  USEL UR29, UR28, 0x1, !UP0 ;  /* 0x000000011c1d7887 */ /* 0x000fe4000c000000 */
[----:B------:R-:W-:Y:S02]  /*3bf0*/  ULOP3.LUT UR21, UR5, 0x10000, URZ, 0xfc, !UPT ;  /* 0x0001000005157892 */ /* 0x000fe4000f8efcff */
[----:B------:R-:W-:Y:S02]  /*3c00*/  UIADD3 UR29, UPT, UPT, -UR29, URZ, URZ ;  /* 0x000000ff1d1d7290 */ /* 0x000fe4000fffe1ff */
[----:B----4-:R-:W-:Y:S01]  /*3c10*/  UISETP.GE.AND UP4, UPT, UR8, 0x1, UPT ;  /* 0x000000010800788c */ /* 0x010fe2000bf86270 */
[----:B------:R-:W-:Y:S01]  /*3c20*/  UMOV UR24, 0x0 ;  /* 0x0000000000187882 */ /* 0x000fe20000000000 */
[----:B------:R-:W-:Y:S01]  /*3c30*/  UMOV UR25, 0x8100490 ;  /* 0x0810049000197882 */ /* 0x000fe20000000000 */
[----:B-1----:R-:W-:-:S15]  /*3c40*/  R2UR UR30, R0 ;  /* 0x00000000001e72ca */ /* 0x002fde00000e0000 */
.L_x_79:
[----:B------:R-:W-:Y:S02]  /*3c50*/  LEA R0, R10, UR17, 0x3 ;  /* 0x000000110a007c11 */ /* 0x000fe4000f8e18ff */
[----:B------:R-:W-:Y:S02]  /*3c60*/  SHF.L.U32 R5, R9, 0x1f, RZ ;  /* 0x0000001f09057819 */ /* 0x000fe400000006ff */
[----:B------:R-:W-:Y:S01]  /*3c70*/  PLOP3.LUT P0, PT, PT, PT, UP4, 0x80, 0x8 ;  /* 0x000000000008781c */ /* 0x000fe20003f0f048 */
[----:B------:R-:W-:Y:S01]  /*3c80*/  VIADD R3, R0, 0x150 ;  /* 0x0000015000037836 */ /* 0x000fe20000000000 */
[----:B-1----:R-:W1:Y:S02]  /*3c90*/  SYNCS.PHASECHK.TRANS64.TRYWAIT P1, [R0+URZ+0x140], R5 ;  /* 0x00014005000075a7 */ /* 0x002e6400080211ff */
[----:B-1-3--:R-:W-:Y:S09]  /*3ca0*/  @!P1 BRA `(.L_x_73) ;  /* 0x0000005000149947 */ /* 0x00aff20003800000 */
.L_x_174:
[----:B------:R-:W-:Y:S01]  /*3cb0*/  LEA R4, R10, UR17, 0x4 ;  /* 0x000000110a047c11 */ /* 0x000fe2000f8e20ff */
[----:B------:R-:W-:Y:S01]  /*3cc0*/  @UP4 ULEA UR4, UR14, UR17, 0x3 ;  /* 0x000000110e044291 */ /* 0x000fe2000f8e18ff */
[----:B------:R-:W-:Y:S01]  /*3cd0*/  PLOP3.LUT P2, PT, PT, PT, PT, 0x80, 0x8 ;  /* 0x000000000008781c */ /* 0x000fe20003f4f070 */
[----:B------:R-:W-:Y:S01]  /*3ce0*/  ULEA UR22, UR23, UR17, 0x3 ;  /* 0x0000001117167291 */ /* 0x000fe2000f8e18ff */
[----:B------:R-:W-:Y:S01]  /*3cf0*/  PRMT R3, RZ, 0x654, R3 ;  /* 0x00000654ff037816 */ /* 0x000fe20000000003 */
[----:B------:R-:W-:Y:S01]  /*3d00*/  ULEA UR18, UR23, UR30, 0x6 ;  /* 0x0000001e17127291 */ /* 0x000fe2000f8e30ff */
[----:B-1----:R-:W1:Y:S01]  /*3d10*/  LDS.128 R4, [R4+0x1d0] ;  /* 0x0001d00004047984 */ /* 0x002e620000000c00 */
[----:B------:R-:W-:Y:S02]  /*3d20*/  @P0 SHF.L.U32 R2, R8, 0x1f, RZ ;  /* 0x0000001f08020819 */ /* 0x000fe400000006ff */
[----:B------:R-:W-:Y:S01]  /*3d30*/  SHF.L.U32 R0, R11, 0x1f, RZ ;  /* 0x0000001f0b007819 */ /* 0x000fe200000006ff */
[----:B------:R-:W-:Y:S01]  /*3d40*/  @!PT LDS RZ, [RZ] ;  /* 0x00000000fffff984 */ /* 0x000fe20000000800 */
[----:B------:R-:W-:Y:S01]  /*3d50*/  @!PT LDS RZ, [RZ] ;  /* 0x00000000fffff984 */ /* 0x000fe20000000800 */
[----:B------:R-:W-:Y:S01]  /*3d60*/  @!PT LDS RZ, [RZ] ;  /* 0x00000000fffff984 */ /* 0x000fe20000000800 */
[----:B------:R-:W-:Y:S01]  /*3d70*/  @!PT LDS RZ, [RZ] ;  /* 0x00000000fffff984 */ /* 0x000fe20000000800 */
[----:B------:R2:W-:Y:S06]  /*3d80*/  MEMBAR.ALL.CTA ;  /* 0x0000000000007992 */ /* 0x0005ec0000008000 */
[----:B--2---:R-:W2:Y:S02]  /*3d90*/  FENCE.VIEW.ASYNC.S ;  /* 0x00000000000073c6 */ /* 0x004ea40000000000 */
[----:B--2---:R2:W-:Y:S01]  /*3da0*/  SYNCS.ARRIVE.TRANS64.RED.A1T0 RZ, [R3+URZ], RZ ;  /* 0x000000ff03ff79a7 */ /* 0x0045e200081004ff */
[----:B------:R2:W3:Y:S01]  /*3db0*/  @P0 SYNCS.PHASECHK.TRANS64.TRYWAIT P2, [UR4], R2 ;  /* 0x00000002ff0005a7 */ /* 0x0004e20008041104 */
[----:B-1----:R-:W-:Y:S01]  /*3dc0*/  LOP3.LUT P1, RZ, R6, 0x1, RZ, 0xc0, !PT ;  /* 0x0000000106ff7812 */ /* 0x002fe2000782c0ff */
[----:B------:R-:W1:Y:S02]  /*3dd0*/  SYNCS.PHASECHK.TRANS64.TRYWAIT P0, [UR22+0x180], R0 ;  /* 0x00018000ff0075a7 */ /* 0x000e640008001116 */
[----:B-123--:R-:W-:Y:S10]  /*3de0*/  @!P0 BRA `(.L_x_74) ;  /* 0x0000004c00d88947 */ /* 0x00eff40003800000 */
.L_x_176:
[----:B------:R-:W-:Y:S01]  /*3df0*/  IADD3 R10, PT, PT, R10, 0x1, RZ ;  /* 0x000000010a0a7810 */ /* 0x000fe20007ffe0ff */
[----:B------:R-:W-:Y:S06]  /*3e00*/  BRA.U !UP4, `(.L_x_75) ;  /* 0x000000010c987547 */ /* 0x000fec000b800000 */
[----:B------:R-:W-:Y:S01]  /*3e10*/  UPLOP3.LUT UP2, UPT, UPT, UPT, UPT, 0x40, 0x4 ;  /* 0x000000000004789c */ /* 0x000fe20003f4e870 */
[----:B------:R-:W-:Y:S01]  /*3e20*/  UMOV UR16, UR29 ;  /* 0x0000001d00107c82 */ /* 0x000fe20008000000 */
[----:B------:R-:W-:Y:S01]  /*3e30*/  UMOV UR15, UR28 ;  /* 0x0000001c000f7c82 */ /* 0x000fe20008000000 */
[----:B------:R-:W-:-:S08]  /*3e40*/  UMOV UR6, UR14 ;  /* 0x0000000e00067c82 */ /* 0x000fd00008000000 */
.L_x_78:
[----:B------:R-:W-:Y:S02]  /*3e50*/  UIADD3 UR16, UPT, UPT, UR16, 0x1, URZ ;  /* 0x0000000110107890 */ /* 0x000fe4000fffe0ff */
[----:B--2---:R-:W-:Y:S02]  /*3e60*/  ULEA UR5, UR6, UR17, 0x3 ;  /* 0x0000001106057291 */ /* 0x004fe4000f8e18ff */
[----:B------:R-:W-:Y:S01]  /*3e70*/  UISETP.NE.AND UP3, UPT, UR16, URZ, UPT ;  /* 0x000000ff1000728c */ /* 0x000fe2000bf65270 */
[----:B---3--:R-:W-:Y:S10]  /*3e80*/  @P2 BRA `(.L_x_76) ;  /* 0x00000000000c2947 */ /* 0x008ff40003800000 */
[----:B-1----:R-:W-:Y:S04]  /*3e90*/  SHF.L.U32 R3, R8, 0x1f, RZ ;  /* 0x0000001f08037819 */ /* 0x002fe800000006ff */
[----:B------:R-:W1:Y:S02]  /*3ea0*/  SYNCS.PHASECHK.TRANS64.TRYWAIT P0, [UR5], R3 ;  /* 0x00000003ff0075a7 */ /* 0x000e640008001105 */
[----:B-1----:R-:W-:Y:S05]  /*3eb0*/  @!P0 BRA `(.L_x_77) ;  /* 0x0000004c00bc8947 */ /* 0x002fea0003800000 */
.L_x_76:
[----:B------:R-:W-:Y:S01]  /*3ec0*/  UISETP.NE.AND UP0, UPT, UR15, 0x1, UPT ;  /* 0x000000010f00788c */ /* 0x000fe2000bf05270 */
[----:B------:R-:W-:Y:S01]  /*3ed0*/  PLOP3.LUT P2, PT, PT, PT, PT, 0x80, 0x8 ;  /* 0x000000000008781c */ /* 0x000fe20003f4f070 */
[----:B------:R-:W-:Y:S02]  /*3ee0*/  UIADD3 UR4, UPT, UPT, UR6, 0x1, URZ ;  /* 0x0000000106047890 */ /* 0x000fe4000fffe0ff */
[----:B------:R-:W-:Y:S02]  /*3ef0*/  ULEA UR12, UR6, UR21, 0x8 ;  /* 0x00000015060c7291 */ /* 0x000fe4000f8e40ff */
[----:B------:R-:W-:Y:S01]  /*3f00*/  UISETP.NE.AND UP1, UPT, UR4, 0x10, UPT ;  /* 0x000000100400788c */ /* 0x000fe2000bf25270 */
[----:B------:R-:W-:Y:S01]  /*3f10*/  PLOP3.LUT P0, PT, PT, PT, UP0, 0x80, 0x8 ;  /* 0x000000000008781c */ /* 0x000fe20003f0f008 */
[----:B------:R-:W-:Y:S02]  /*3f20*/  UIADD3 UR10, UPT, UPT, UR12, 0x2, URZ ;  /* 0x000000020c0a7890 */ /* 0x000fe4000fffe0ff */
[----:B------:R-:W-:Y:S02]  /*3f30*/  USEL UR7, URZ, 0x1, UP1 ;  /* 0x00000001ff077887 */ /* 0x000fe40008800000 */
[----:B------:R-:W-:Y:S02]  /*3f40*/  USEL UR14, UR4, URZ, UP1 ;  /* 0x000000ff040e7287 */ /* 0x000fe40008800000 */
[----:B------:R-:W-:Y:S02]  /*3f50*/  UIADD3 UR15, UPT, UPT, UR15, -0x1, URZ ;  /* 0xffffffff0f0f7890 */ /* 0x000fe4000fffe0ff */
[----:B------:R-:W-:Y:S01]  /*3f60*/  @UP0 ULEA UR4, UR14, UR17, 0x3 ;  /* 0x000000110e040291 */ /* 0x000fe2000f8e18ff */
[----:B------:R-:W-:Y:S01]  /*3f70*/  LOP3.LUT R8, R8, UR7, RZ, 0x3c, !PT ;  /* 0x0000000708087c12 */ /* 0x000fe2000f8e3cff */
[----:B------:R-:W-:Y:S01]  /*3f80*/  UIADD3 UR7, UPT, UPT, UR5, 0x80, URZ ;  /* 0x0000008005077890 */ /* 0x000fe2000fffe0ff */
[----:B------:R-:W-:Y:S02]  /*3f90*/  UMOV UR13, 0x80004020 ;  /* 0x80004020000d7882 */ /* 0x000fe40000000000 */
[----:B-1----:R-:W-:Y:S01]  /*3fa0*/  @P0 SHF.L.U32 R0, R8, 0x1f, RZ ;  /* 0x0000001f08000819 */ /* 0x002fe200000006ff */
[----:B------:R-:W-:Y:S01]  /*3fb0*/  UMOV UR5, 0x80004020 ;  /* 0x8000402000057882 */ /* 0x000fe20000000000 */
[----:B------:R-:W-:Y:S01]  /*3fc0*/  UMOV UR11, 0x80004020 ;  /* 0x80004020000b7882 */ /* 0x000fe20000000000 */
[----:B------:R-:W-:Y:S01]  /*3fd0*/  UMOV UR9, 0x80004020 ;  /* 0x8000402000097882 */ /* 0x000fe20000000000 */
[----:B------:R2:W3:Y:S01]  /*3fe0*/  @P0 SYNCS.PHASECHK.TRANS64.TRYWAIT P2, [UR4], R0 ;  /* 0x00000000ff0005a7 */ /* 0x0004e20008041104 */
[----:B------:R-:W-:Y:S03]  /*3ff0*/  ULEA UR4, UR6, UR20, 0x9 ;  /* 0x0000001406047291 */ /* 0x000fe6000f8e48ff */
[----:B------:R-:W-:Y:S01]  /*4000*/  UMOV UR6, UR14 ;  /* 0x0000000e00067c82 */ /* 0x000fe20008000000 */
[----:B------:R-:W-:Y:S05]  /*4010*/  UIADD3 UR8, UPT, UPT, UR4, 0x2, URZ ;  /* 0x0000000204087890 */ /* 0x000fea000fffe0ff */
[----:B------:R2:W-:Y:S01]  /*4020*/  UTCHMMA gdesc[UR4], gdesc[UR12], tmem[UR18], tmem[UR26], idesc[UR27], UP2 ;  /* 0x00ff1a0c040075ea */ /* 0x0005e20009000012 */
[----:B------:R-:W-:Y:S03]  /*4030*/  UPLOP3.LUT UP2, UPT, UPT, UPT, UPT, 0x80, 0x8 ;  /* 0x000000000008789c */ /* 0x000fe60003f4f070 */
[----:B------:R2:W-:Y:S01]  /*4040*/  UTCHMMA gdesc[UR8], gdesc[UR10], tmem[UR18], tmem[UR24], idesc[UR25], UPT ;  /* 0x00ff180a080075ea */ /* 0x0005e2000b800012 */
[----:B------:R2:W-:Y:S01]  /*4050*/  UTCBAR.MULTICAST [UR7], URZ, UR19 ;  /* 0x000000ff070073e9 */ /* 0x0005e20008000813 */
[----:B------:R-:W-:Y:S06]  /*4060*/  BRA.U UP3, `(.L_x_78) ;  /* 0xfffffffd03787547 */ /* 0x000fec000b83ffff */
.L_x_75:
[----:B--2---:R-:W-:Y:S01]  /*4070*/  UIADD3 UR4, UPT, UPT, UR23, 0x1, URZ ;  /* 0x0000000117047890 */ /* 0x004fe2000fffe0ff */
[C---:B------:R-:W-:Y:S01]  /*4080*/  ISETP.NE.AND P0, PT, R10.reuse, 0x2, PT ;  /* 0x000000020a00780c */ /* 0x040fe20003f05270 */
[----:B------:R-:W-:Y:S02]  /*4090*/  UIADD3 UR5, UPT, UPT, UR22, 0x160, URZ ;  /* 0x0000016016057890 */ /* 0x000fe4000fffe0ff */
[----:B------:R-:W-:Y:S01]  /*40a0*/  UISETP.NE.AND UP0, UPT, UR4, 0x4, UPT ;  /* 0x000000040400788c */ /* 0x000fe2000bf05270 */
[----:B-1----:R-:W-:Y:S02]  /*40b0*/  SEL R0, RZ, 0x1, P0 ;  /* 0x00000001ff007807 */ /* 0x002fe40000000000 */
[----:B------:R-:W-:Y:S01]  /*40c0*/  SEL R10, R10, RZ, P0 ;  /* 0x000000ff0a0a7207 */ /* 0x000fe20000000000 */
[----:B------:R-:W-:Y:S01]  /*40d0*/  USEL UR6, URZ, 0x1, UP0 ;  /* 0x00000001ff067887 */ /* 0x000fe20008000000 */
[----:B------:R-:W-:Y:S01]  /*40e0*/  LOP3.LUT R9, R9, R0, RZ, 0x3c, !PT ;  /* 0x0000000009097212 */ /* 0x000fe200078e3cff */
[----:B------:R-:W-:Y:S01]  /*40f0*/  USEL UR23, UR4, URZ, UP0 ;  /* 0x000000ff04177287 */ /* 0x000fe20008000000 */
[----:B------:R1:W-:Y:S03]  /*4100*/  UTCBAR [UR5], URZ ;  /* 0x000000ff050073e9 */ /* 0x0003e600080000ff */
[----:B------:R-:W-:Y:S01]  /*4110*/  LOP3.LUT R11, R11, UR6, RZ, 0x3c, !PT ;  /* 0x000000060b0b7c12 */ /* 0x000fe2000f8e3cff */
[----:B------:R-:W-:Y:S07]  /*4120*/  @P1 BRA `(.L_x_79) ;  /* 0xfffffff800c81947 */ /* 0x000fee000383ffff */
[----:B------:R-:W2:Y:S01]  /*4130*/  S2UR UR8, SR_CgaCtaId ;  /* 0x00000000000879c3 */ /* 0x000ea20000008800 */
[----:B------:R-:W-:Y:S01]  /*4140*/  ELECT P0, URZ, PT ;  /* 0x0000000000ff782f */ /* 0x000fe20003800000 */
[----:B------:R-:W-:Y:S01]  /*4150*/  IMAD.MOV.U32 R0, RZ, RZ, 0x1 ;  /* 0x00000001ff007424 */ /* 0x000fe200078e00ff */
[----:B------:R-:W-:Y:S01]  /*4160*/  UIADD3 UR17, UPT, UPT, UR17, 0x180, URZ ;  /* 0x0000018011117890 */ /* 0x000fe2000fffe0ff */
[----:B------:R-:W-:Y:S01]  /*4170*/  SHF.L.U32 R3, R11, 0x1f, RZ ;  /* 0x0000001f0b037819 */ /* 0x000fe200000006ff */
[----:B------:R-:W-:-:S03]  /*4180*/  UMOV UR4, 0x40 ;  /* 0x0000004000047882 */ /* 0x000fc60000000000 */
[----:B------:R-:W-:Y:S01]  /*4190*/  UVIRTCOUNT.DEALLOC.SMPOOL 0x80 ;  /* 0x000000800000784c */ /* 0x000fe20000000000 */
[----:B--2---:R-:W-:Y:S02]  /*41a0*/  ULEA UR8, UR8, UR4, 0x18 ;  /* 0x0000000408087291 */ /* 0x004fe4000f8ec0ff */
[----:B------:R-:W-:-:S07]  /*41b0*/  ULEA UR4, UR23, UR17, 0x3 ;  /* 0x0000001117047291 */ /* 0x000fce000f8e18ff */
[----:B------:R2:W-:Y:S02]  /*41c0*/  @P0 STS.U8 [UR8+0x1c], R0 ;  /* 0x00001c00ff000988 */ /* 0x0005e40008000008 */
[----:B------:R-:W4:Y:S02]  /*41d0*/  SYNCS.PHASECHK.TRANS64.TRYWAIT P0, [UR4], R3 ;  /* 0x00000003ff0075a7 */ /* 0x000f240008001104 */
[----:B--2-4-:R-:W-:Y:S05]  /*41e0*/  @!P0 BRA `(.L_x_80) ;  /* 0x0000004c00088947 */ /* 0x014fea0003800000 */
.L_x_179:
[----:B------:R-:W-:-:S04]  /*41f0*/  UIADD3 UR4, UPT, UPT, UR23, 0x1, URZ ;  /* 0x0000000117047890 */ /* 0x000fc8000fffe0ff */
[----:B------:R-:W-:-:S04]  /*4200*/  UISETP.NE.AND UP0, UPT, UR4, 0x4, UPT ;  /* 0x000000040400788c */ /* 0x000fc8000bf05270 */
[----:B------:R-:W-:Y:S02]  /*4210*/  USEL UR6, URZ, 0x1, UP0 ;  /* 0x00000001ff067887 */ /* 0x000fe40008000000 */
[----:B------:R-:W-:-:S04]  /*4220*/  USEL UR4, UR4, URZ, UP0 ;  /* 0x000000ff04047287 */ /* 0x000fc80008000000 */
[----:B-1----:R-:W-:Y:S01]  /*4230*/  ULEA UR5, UR4, UR17, 0x3 ;  /* 0x0000001104057291 */ /* 0x002fe2000f8e18ff */
[----:B------:R-:W-:-:S04]  /*4240*/  LOP3.LUT R2, R11, UR6, RZ, 0x3c, !PT ;  /* 0x000000060b027c12 */ /* 0x000fc8000f8e3cff */
[----:B--2---:R-:W-:-:S04]  /*4250*/  SHF.L.U32 R3, R2, 0x1f, RZ ;  /* 0x0000001f02037819 */ /* 0x004fc800000006ff */
[----:B------:R-:W1:Y:S02]  /*4260*/  SYNCS.PHASECHK.TRANS64.TRYWAIT P0, [UR5], R3 ;  /* 0x00000003ff0075a7 */ /* 0x000e640008001105 */
[----:B-1----:R-:W-:Y:S05]  /*4270*/  @!P0 BRA `(.L_x_81) ;  /* 0x0000004800fc8947 */ /* 0x002fea0003800000 */
.L_x_181:
        /* <DEDUP_REMOVED lines=9> */
.L_x_183:
[----:B------:R-:W-:-:S04]  /*4310*/  UIADD3 UR4, UPT, UPT, UR4, 0x1, URZ ;  /* 0x0000000104047890 */ /* 0x000fc8000fffe0ff */
[----:B------:R-:W-:-:S04]  /*4320*/  UISETP.NE.AND UP0, UPT, UR4, 0x4, UPT ;  /* 0x000000040400788c */ /* 0x000fc8000bf05270 */
[----:B------:R-:W-:Y:S02]  /*4330*/  USEL UR5, URZ, 0x1, UP0 ;  /* 0x00000001ff057887 */ /* 0x000fe40008000000 */
[----:B------:R-:W-:-:S04]  /*4340*/  USEL UR4, UR4, URZ, UP0 ;  /* 0x000000ff04047287 */ /* 0x000fc80008000000 */
[----:B------:R-:W-:Y:S01]  /*4350*/  ULEA UR4, UR4, UR17, 0x3 ;  /* 0x0000001104047291 */ /* 0x000fe2000f8e18ff */
[----:B-1----:R-:W-:-:S04]  /*4360*/  LOP3.LUT R3, R2, UR5, RZ, 0x3c, !PT ;  /* 0x0000000502037c12 */ /* 0x002fc8000f8e3cff */
[----:B------:R-:W-:-:S04]  /*4370*/  SHF.L.U32 R3, R3, 0x1f, RZ ;  /* 0x0000001f03037819 */ /* 0x000fc800000006ff */
[----:B------:R-:W1:Y:S02]  /*4380*/  SYNCS.PHASECHK.TRANS64.TRYWAIT P0, [UR4], R3 ;  /* 0x00000003ff0075a7 */ /* 0x000e640008001104 */
[----:B-1----:R-:W-:Y:S05]  /*4390*/  @!P0 BRA `(.L_x_83) ;  /* 0x0000004800e48947 */ /* 0x002fea0003800000 */
.L_x_185:
[----:B------:R-:W-:Y:S01]  /*43a0*/  NOP ;  /* 0x0000000000007918 */ /* 0x000fe20000000000 */
[----:B-1----:R-:W1:Y:S01]  /*43b0*/  LDS R0, [UR8+0x14] ;  /* 0x00001408ff007984 */ /* 0x002e620008000800 */
[----:B------:R-:W-:Y:S01]  /*43c0*/  ULOP3.LUT UR4, UR30, 0xffff, URZ, 0xc0, !UPT ;  /* 0x0000ffff1e047892 */ /* 0x000fe2000f8ec0ff */
[----:B------:R-:W-:Y:S01]  /*43d0*/  UMOV UR5, 0xffff ;  /* 0x0000ffff00057882 */ /* 0x000fe20000000000 */
[----:B------:R-:W-:Y:S02]  /*43e0*/  UMOV UR6, 0x1 ;  /* 0x0000000100067882 */ /* 0x000fe40000000000 */
[----:B------:R-:W-:-:S04]  /*43f0*/  USHF.R.U32.HI UR4, URZ, 0x5, UR4 ;  /* 0x00000005ff047899 */ /* 0x000fc80008011604 */
[----:B------:R-:W-:Y:S02]  /*4400*/  USHF.L.U32 UR5, UR5, UR4, URZ ;  /* 0x0000000405057299 */ /* 0x000fe400080006ff */
[----:B------:R-:W-:-:S04]  /*4410*/  USHF.L.U32 UR4, UR6, UR4, URZ ;  /* 0x0000000406047299 */ /* 0x000fc800080006ff */
[----:B-1----:R-:W-:-:S04]  /*4420*/  LOP3.LUT R0, R0, UR5, RZ, 0xc0, !PT ;  /* 0x0000000500007c12 */ /* 0x002fc8000f8ec0ff */
[----:B------:R-:W-:-:S13]  /*4430*/  ISETP.NE.AND P0, PT, R0, UR5, PT ;  /* 0x0000000500007c0c */ /* 0x000fda000bf05270 */
[----:B------:R-:W-:Y:S05]  /*4440*/  @P0 BRA `(.L_x_84) ;  /* 0x0000000000580947 */ /* 0x000fea0003800000 */
[----:B------:R-:W1:Y:S02]  /*4450*/  LDS R0, [UR8+0x18] ;  /* 0x00001808ff007984 */ /* 0x000e640008000800 */
[----:B-1----:R-:W-:-:S04]  /*4460*/  LOP3.LUT R0, R0, UR4, RZ, 0xc0, !PT ;  /* 0x0000000400007c12 */ /* 0x002fc8000f8ec0ff */
[----:B------:R-:W-:-:S13]  /*4470*/  ISETP.NE.AND P0, PT, R0, UR4, PT ;  /* 0x0000000400007c0c */ /* 0x000fda000bf05270 */
[----:B------:R-:W-:Y:S05]  /*4480*/  @P0 BRA `(.L_x_85) ;  /* 0x00000000003c0947 */ /* 0x000fea0003800000 */
[----:B------:R-:W1:Y:S01]  /*4490*/  S2R R2, SR_LANEID ;  /* 0x0000000000027919 */ /* 0x000e620000000000 */
[----:B------:R-:W-:Y:S01]  /*44a0*/  ULOP3.LUT UR5, URZ, UR5, URZ, 0x33, !UPT ;  /* 0x00000005ff057292 */ /* 0x000fe2000f8e33ff */
[----:B------:R-:W-:Y:S01]  /*44b0*/  LOP3.LUT R4, RZ, UR4, RZ, 0x33, !PT ;  /* 0x00000004ff047c12 */ /* 0x000fe2000f8e33ff */
[----:B------:R-:W-:Y:S02]  /*44c0*/  VOTEU.ANY UR4, UPT, PT ;  /* 0x0000000000047886 */ /* 0x000fe400038e0100 */
[----:B------:R-:W-:Y:S01]  /*44d0*/  UFLO.U32 UR4, UR4 ;  /* 0x00000004000472bd */ /* 0x000fe200080e0000 */
[----:B------:R-:W2:Y:S01]  /*44e0*/  REDUX UR6, R4 ;  /* 0x00000000040673c4 */ /* 0x000ea20000000000 */
[----:B------:R-:W-:-:S06]  /*44f0*/  IMAD.U32 R0, RZ, RZ, UR5 ;  /* 0x00000005ff007e24 */ /* 0x000fcc000f8e00ff */
[----:B------:R4:W-:Y:S01]  /*4500*/  UTCATOMSWS.AND URZ, UR5 ;  /* 0x0000000500ff79e3 */ /* 0x0009e20008000000 */
[----:B------:R-:W3:Y:S01]  /*4510*/  REDUX UR7, R0 ;  /* 0x00000000000773c4 */ /* 0x000ee20000000000 */
[----:B-1----:R-:W-:Y:S01]  /*4520*/  ISETP.EQ.U32.AND P0, PT, R2, UR4, PT ;  /* 0x0000000402007c0c */ /* 0x002fe2000bf02070 */
[----:B--2---:R-:W-:Y:S01]  /*4530*/  IMAD.U32 R2, RZ, RZ, UR6 ;  /* 0x00000006ff027e24 */ /* 0x004fe2000f8e00ff */
[----:B---3--:R-:W-:-:S11]  /*4540*/  MOV R3, UR7 ;  /* 0x0000000700037c02 */ /* 0x008fd60008000f00 */
[----:B------:R4:W-:Y:S04]  /*4550*/  @P0 ATOMS.AND RZ, [UR8+0x14], R3 ;  /* 0x00001403ffff098c */ /* 0x0009e8000a800008 */
[----:B------:R4:W-:Y:S01]  /*4560*/  @P0 ATOMS.AND RZ, [UR8+0x18], R2 ;  /* 0x00001802ffff098c */ /* 0x0009e2000a800008 */
[----:B------:R-:W-:Y:S05]  /*4570*/  BRA `(.L_x_86) ;  /* 0x0000000000147947 */ /* 0x000fea0003800000 */
.L_x_85:
[----:B------:R-:W-:Y:S02]  /*4580*/  MOV R2, 0x45a0 ;  /* 0x000045a000027802 */ /* 0x000fe40000000f00 */
[----:B---3-5:R-:W-:Y:S05]  /*4590*/  CALL.REL.NOINC `($__internal_0_$__cuda_sm10x_tcgen05_guardrail_trap_col_being_dealloced_not_returned_by_alloc) ;  /* 0x0000004c00587944 */ /* 0x028fea0003c00000 */
[----:B------:R-:W-:Y:S05]  /*45a0*/  BRA `(.L_x_86) ;  /* 0x0000000000087947 */ /* 0x000fea0003800000 */
.L_x_84:
[----:B------:R-:W-:Y:S02]  /*45b0*/  MOV R2, 0x45d0 ;  /* 0x000045d000027802 */ /* 0x000fe40000000f00 */
[----:B---3-5:R-:W-:Y:S05]  /*45c0*/  CALL.REL.NOINC `($__internal_2_$__cuda_sm10x_tcgen05_guardrail_trap_unallocated_columns_being_dealloced) ;  /* 0x0000004c00647944 */ /* 0x028fea0003c00000 */
.L_x_86:
[----:B------:R-:W-:Y:S01]  /*45d0*/  NOP ;  /* 0x0000000000007918 */ /* 0x000fe20000000000 */
[----:B----4-:R-:W-:Y:S05]  /*45e0*/  EXIT ;  /* 0x000000000000794d */ /* 0x010fea0003800000 */
.L_x_68:
[----:B------:R-:W-:-:S09]  /*45f0*/  UISETP.NE.OR UP0, UPT, UR22, 0x3, !UP3 ;  /* 0x000000031600788c */ /* 0x000fd2000df05670 */
[----:B------:R-:W-:Y:S05]  /*4600*/  BRA.U UP0, `(.L_x_87) ;  /* 0x0000000d00fc7547 */ /* 0x000fea000b800000 */
[----:B------:R-:W1:Y:S01]  /*4610*/  S2UR UR6, SR_CgaCtaId ;  /* 0x00000000000679c3 */ /* 0x000e620000008800 */
[----:B------:R-:W2:Y:S01]  /*4620*/  LDCU UR28, c[0x0][0x370] ;  /* 0x00006e00ff1c77ac */ /* 0x000ea20008000800 */
[----:B------:R-:W-:Y:S02]  /*4630*/  HFMA2 R13, -RZ, RZ, 0, 0 ;  /* 0x00000000ff0d7431 */ /* 0x000fe400000001ff */
[----:B------:R-:W-:Y:S01]  /*4640*/  IMAD.MOV.U32 R15, RZ, RZ, 0x1 ;  /* 0x00000001ff0f7424 */ /* 0x000fe200078e00ff */
[----:B------:R-:W-:Y:S01]  /*4650*/  MOV R7, 0x2000 ;  /* 0x0000200000077802 */ /* 0x000fe20000000f00 */
[----:B------:R-:W2:Y:S01]  /*4660*/  LDCU.128 UR32, c[0x0][0xb10] ;  /* 0x00016200ff2077ac */ /* 0x000ea20008000c00 */
[----:B------:R-:W-:Y:S01]  /*4670*/  IMAD.MOV.U32 R14, RZ, RZ, RZ ;  /* 0x000000ffff0e7224 */ /* 0x000fe200078e00ff */
[----:B------:R-:W3:Y:S01]  /*4680*/  LDC.64 R16, c[0x0][0x348] ;  /* 0x0000d200ff107b82 */ /* 0x000ee20000000a00 */
[----:B------:R-:W4:Y:S01]  /*4690*/  LDCU UR27, c[0x0][0x374] ;  /* 0x00006e80ff1b77ac */ /* 0x000f220008000800 */
[----:B------:R-:W4:Y:S06]  /*46a0*/  LDCU UR15, c[0x0][0xb0c] ;  /* 0x00016180ff0f77ac */ /* 0x000f2c0008000800 */
[----:B------:R-:W3:Y:S01]  /*46b0*/  LDC.64 R2, c[0x0][0x888] ;  /* 0x00022200ff027b82 */ /* 0x000ee20000000a00 */
[----:B------:R-:W4:Y:S01]  /*46c0*/  LDCU UR38, c[0x0][0xb20] ;  /* 0x00016400ff2677ac */ /* 0x000f220008000800 */
[----:B------:R-:W4:Y:S06]  /*46d0*/  LDCU UR4, c[0x0][0xb30] ;  /* 0x00016600ff0477ac */ /* 0x000f2c0008000800 */
[----:B------:R-:W3:Y:S01]  /*46e0*/  LDC.64 R4, c[0x0][0x890] ;  /* 0x00022400ff047b82 */ /* 0x000ee20000000a00 */
[----:B------:R-:W-:Y:S01]  /*46f0*/  UMOV UR24, 0x400 ;  /* 0x0000040000187882 */ /* 0x000fe20000000000 */
[----:B------:R-:W-:-:S02]  /*4700*/  UPLOP3.LUT UP3, UPT, UPT, UPT, UPT, 0x40, 0x4 ;  /* 0x000000000004789c */ /* 0x000fc40003f6e870 */
[----:B-1----:R-:W-:Y:S02]  /*4710*/  ULEA UR24, UR6, UR24, 0x18 ;  /* 0x0000001806187291 */ /* 0x002fe4000f8ec0ff */
[----:B--2---:R-:W-:Y:S02]  /*4720*/  UIMAD.WIDE.U32 UR6, UR28, UR32, URZ ;  /* 0x000000201c0672a5 */ /* 0x004fe4000f8e00ff */
[----:B----4-:R-:W-:Y:S02]  /*4730*/  UIMAD.WIDE.U32 UR8, UR27, UR35, URZ ;  /* 0x000000231b0872a5 */ /* 0x010fe4000f8e00ff */
[----:B------:R-:W-:Y:S02]  /*4740*/  UISETP.GE.AND UP0, UPT, UR40, 0x1, UPT ;  /* 0x000000012800788c */ /* 0x000fe4000bf06270 */
[----:B------:R-:W-:Y:S01]  /*4750*/  UISETP.NE.AND UP4, UPT, UR40, 0x1, UPT ;  /* 0x000000012800788c */ /* 0x000fe2000bf85270 */
[----:B------:R-:W-:Y:S02]  /*4760*/  UMOV UR6, UR7 ;  /* 0x0000000700067c82 */ /* 0x000fe40008000000 */
[----:B------:R-:W-:Y:S01]  /*4770*/  UMOV UR29, UR9 ;  /* 0x00000009001d7c82 */ /* 0x000fe20008000000 */
[----:B------:R-:W1:Y:S01]  /*4780*/  LDCU.64 UR16, c[0x0][0xb28] ;  /* 0x00016500ff1077ac */ /* 0x000e620008000a00 */
[----:B------:R-:W-:-:S02]  /*4790*/  UISETP.NE.AND UP6, UPT, UR15, 0x1, UPT ;  /* 0x000000010f00788c */ /* 0x000fc4000bfc5270 */
[----:B------:R-:W-:Y:S02]  /*47a0*/  UISETP.NE.AND UP5, UPT, UR34, 0x1, UPT ;  /* 0x000000012200788c */ /* 0x000fe4000bfa5270 */
[----:B------:R-:W-:Y:S02]  /*47b0*/  USHF.R.U32.HI UR31, URZ, UR33, UR6 ;  /* 0x00000021ff1f7299 */ /* 0x000fe40008011606 */
[----:B------:R-:W-:Y:S02]  /*47c0*/  USHF.R.U32.HI UR29, URZ, UR38, UR29 ;  /* 0x00000026ff1d7299 */ /* 0x000fe4000801161d */
[----:B------:R-:W-:Y:S01]  /*47d0*/  UISETP.NE.AND UP2, UPT, UR4, 0x1, UPT ;  /* 0x000000010400788c */ /* 0x000fe2000bf45270 */
[----:B------:R-:W-:-:S10]  /*47e0*/  UMOV UR12, URZ ;  /* 0x000000ff000c7c82 */ /* 0x000fd40008000000 */
.L_x_96:
[C---:B------:R-:W-:Y:S02]  /*47f0*/  LEA R12, R14.reuse, UR24, 0x3 ;  /* 0x000000180e0c7c11 */ /* 0x040fe4000f8e18ff */
[----:B------:R-:W-:Y:S02]  /*4800*/  SHF.L.U32 R9, R13, 0x1f, RZ ;  /* 0x0000001f0d097819 */ /* 0x000fe400000006ff */
[----:B------:R-:W-:Y:S02]  /*4810*/  LEA R10, R14, UR24, 0x4 ;  /* 0x000000180e0a7c11 */ /* 0x000fe4000f8e20ff */
[----:B------:R-:W2:Y:S02]  /*4820*/  SYNCS.PHASECHK.TRANS64.TRYWAIT P0, [R12+URZ+0x140], R9 ;  /* 0x000140090c0075a7 */ /* 0x000ea400080011ff */
[----:B--2-4-:R-:W-:Y:S05]  /*4830*/  @!P0 BRA `(.L_x_88) ;  /* 0x0000004400d48947 */ /* 0x014fea0003800000 */
.L_x_186:
[----:B--2---:R-:W2:Y:S01]  /*4840*/  LDS.128 R8, [R10+0x1d0] ;  /* 0x0001d0000a087984 */ /* 0x004ea20000000c00 */
[----:B------:R-:W-:Y:S01]  /*4850*/  UISETP.GE.AND UP0, UPT, UR40, 0x1, UPT ;  /* 0x000000012800788c */ /* 0x000fe2000bf06270 */
[----:B------:R-:W-:Y:S01]  /*4860*/  @!PT LDS RZ, [RZ] ;  /* 0x00000000fffff984 */ /* 0x000fe20000000800 */
[----:B------:R-:W-:Y:S01]  /*4870*/  @!PT LDS RZ, [RZ] ;  /* 0x00000000fffff984 */ /* 0x000fe20000000800 */
[----:B------:R-:W-:Y:S01]  /*4880*/  @!PT LDS RZ, [RZ] ;  /* 0x00000000fffff984 */ /* 0x000fe20000000800 */
[----:B------:R-:W-:Y:S01]  /*4890*/  @!PT LDS RZ, [RZ] ;  /* 0x00000000fffff984 */ /* 0x000fe20000000800 */
[----:B------:R4:W-:Y:S06]  /*48a0*/  MEMBAR.ALL.CTA ;  /* 0x0000000000007992 */ /* 0x0009ec0000008000 */
[----:B----4-:R-:W4:Y:S01]  /*48b0*/  FENCE.VIEW.ASYNC.S ;  /* 0x00000000000073c6 */ /* 0x010f220000000000 */
[----:B--2---:R-:W-:Y:S11]  /*48c0*/  LOP3.LUT P0, RZ, R10, 0x1, RZ, 0xc0, !PT ;  /* 0x000000010aff7812 */ /* 0x004ff6000780c0ff */
[----:B------:R-:W-:Y:S02]  /*48d0*/  @!UPT UIADD3 URZ, UPT, UPT, URZ, URZ, URZ ;  /* 0x000000fffffff290 */ /* 0x000fe4000fffe0ff */
[----:B----4-:R-:W-:Y:S01]  /*48e0*/  VOTEU.ANY UP1, P0 ;  /* 0x0000000000ff7886 */ /* 0x010fe20000020100 */
[----:B------:R-:W-:Y:S11]  /*48f0*/  PLOP3.LUT P0, PT, PT, PT, UP1, 0x80, 0x8 ;  /* 0x000000000008781c */ /* 0x000ff60003f0f018 */
[----:B------:R-:W-:Y:S02]  /*4900*/  @!UPT UIADD3 URZ, UPT, UPT, URZ, URZ, URZ ;  /* 0x000000fffffff290 */ /* 0x000fe4000fffe0ff */
[----:B------:R-:W-:Y:S02]  /*4910*/  @P0 SHF.R.U32.HI R0, RZ, 0x10, R9 ;  /* 0x00000010ff000819 */ /* 0x000fe40000011609 */
[----:B------:R-:W-:Y:S02]  /*4920*/  @P0 MOV R6, R8 ;  /* 0x0000000800060202 */ /* 0x000fe40000000f00 */
[----:B------:R-:W-:Y:S01]  /*4930*/  @P0 R2UR UR4, R0 ;  /* 0x00000000000402ca */ /* 0x000fe200000e0000 */
[----:B------:R-:W-:Y:S01]  /*4940*/  VIADD R0, R12, 0x150 ;  /* 0x000001500c007836 */ /* 0x000fe20000000000 */
[----:B------:R-:W-:Y:S02]  /*4950*/  @P0 LOP3.LUT R8, R9, 0xffff, RZ, 0xc0, !PT ;  /* 0x0000ffff09080812 */ /* 0x000fe400078ec0ff */
[----:B------:R-:W-:Y:S02]  /*4960*/  @P0 R2UR UR6, R6 ;  /* 0x00000000060602ca */ /* 0x000fe400000e0000 */
[----:B------:R-:W-:Y:S02]  /*4970*/  PRMT R0, RZ, 0x654, R0 ;  /* 0x00000654ff007816 */ /* 0x000fe40000000000 */
[----:B------:R-:W-:Y:S02]  /*4980*/  @P0 R2UR UR5, R8 ;  /* 0x00000000080502ca */ /* 0x000fe400000e0000 */
[----:B------:R2:W-:Y:S03]  /*4990*/  SYNCS.ARRIVE.TRANS64.RED.A1T0 RZ, [R0+URZ], RZ ;  /* 0x000000ff00ff79a7 */ /* 0x0005e600081004ff */
[----:B------:R-:W-:Y:S04]  /*49a0*/  @UP1 UMOV UR26, UR4 ;  /* 0x00000004001a1c82 */ /* 0x000fe80008000000 */
[----:B------:R-:W-:Y:S04]  /*49b0*/  @UP1 UMOV UR14, UR6 ;  /* 0x00000006000e1c82 */ /* 0x000fe80008000000 */
[----:B------:R-:W-:Y:S01]  /*49c0*/  @UP1 UMOV UR13, UR5 ;  /* 0x00000005000d1c82 */ /* 0x000fe20008000000 */
[----:B------:R-:W-:Y:S05]  /*49d0*/  BRA.U !UP0, `(.L_x_89) ;  /* 0x0000000108a47547 */ /* 0x000fea000b800000 */
[----:B------:R-:W-:Y:S02]  /*49e0*/  UIMAD.WIDE.U32 UR8, UR13, UR35, URZ ;  /* 0x000000230d0872a5 */ /* 0x000fe4000f8e00ff */
[----:B------:R-:W-:Y:S02]  /*49f0*/  UIMAD.WIDE.U32 UR10, UR14, UR32, URZ ;  /* 0x000000200e0a72a5 */ /* 0x000fe4000f8e00ff */
[----:B------:R-:W-:Y:S02]  /*4a00*/  USEL UR4, UR27, UR29, !UP5 ;  /* 0x0000001d1b047287 */ /* 0x000fe4000e800000 */
[----:B------:R-:W-:Y:S02]  /*4a10*/  USEL UR7, UR28, UR31, !UP6 ;  /* 0x0000001f1c077287 */ /* 0x000fe4000f000000 */
[----:B-1----:R-:W-:Y:S02]  /*4a20*/  UIMAD.WIDE.U32 UR18, UR4, UR16, URZ ;  /* 0x00000010041272a5 */ /* 0x002fe4000f8e00ff */
[----:B------:R-:W-:Y:S01]  /*4a30*/  UIMAD.WIDE.U32 UR20, UR7, UR16, URZ ;  /* 0x00000010071472a5 */ /* 0x000fe2000f8e00ff */
[----:B------:R-:W-:Y:S02]  /*4a40*/  UMOV UR5, UR9 ;  /* 0x0000000900057c82 */ /* 0x000fe40008000000 */
[----:B------:R-:W-:Y:S03]  /*4a50*/  USHF.R.U32.HI UR6, URZ, UR38, UR5 ;  /* 0x00000026ff067299 */ /* 0x000fe60008011605 */
[----:B------:R-:W-:Y:S01]  /*4a60*/  UMOV UR5, UR11 ;  /* 0x0000000b00057c82 */ /* 0x000fe20008000000 */
[----:B------:R-:W-:Y:S02]  /*4a70*/  USEL UR6, UR13, UR6, !UP5 ;  /* 0x000000060d067287 */ /* 0x000fe4000e800000 */
[----:B------:R-:W-:Y:S02]  /*4a80*/  USHF.R.U32.HI UR8, URZ, UR33, UR5 ;  /* 0x00000021ff087299 */ /* 0x000fe40008011605 */
[----:B------:R-:W-:Y:S01]  /*4a90*/  UIMAD.WIDE.U32 UR10, UR6, UR16, URZ ;  /* 0x00000010060a72a5 */ /* 0x000fe2000f8e00ff */
[----:B------:R-:W-:Y:S02]  /*4aa0*/  UMOV UR5, UR19 ;  /* 0x0000001300057c82 */ /* 0x000fe40008000000 */
[----:B------:R-:W-:Y:S03]  /*4ab0*/  @UP4 USHF.R.U32.HI UR4, URZ, UR17, UR5 ;  /* 0x00000011ff044299 */ /* 0x000fe60008011605 */
[----:B------:R-:W-:Y:S01]  /*4ac0*/  UMOV UR5, UR21 ;  /* 0x0000001500057c82 */ /* 0x000fe20008000000 */
[----:B------:R-:W-:Y:S02]  /*4ad0*/  UIMAD UR4, UR40, UR4, URZ ;  /* 0x00000004280472a4 */ /* 0x000fe4000f8e02ff */
[----:B------:R-:W-:Y:S02]  /*4ae0*/  @UP4 USHF.R.U32.HI UR7, URZ, UR17, UR5 ;  /* 0x00000011ff074299 */ /* 0x000fe40008011605 */
[----:B------:R-:W-:Y:S02]  /*4af0*/  USEL UR5, UR14, UR8, !UP6 ;  /* 0x000000080e057287 */ /* 0x000fe4000f000000 */
[----:B------:R-:W-:Y:S02]  /*4b00*/  UIMAD UR8, UR40, UR7, URZ ;  /* 0x00000007280872a4 */ /* 0x000fe4000f8e02ff */
[----:B------:R-:W-:Y:S03]  /*4b10*/  UISETP.GE.AND UP0, UPT, UR6, UR4, UPT ;  /* 0x000000040600728c */ /* 0x000fe6000bf06270 */
[----:B------:R-:W-:Y:S01]  /*4b20*/  UMOV UR4, UR11 ;  /* 0x0000000b00047c82 */ /* 0x000fe20008000000 */
[----:B------:R-:W-:Y:S02]  /*4b30*/  UISETP.GE.OR UP0, UPT, UR5, UR8, UP0 ;  /* 0x000000080500728c */ /* 0x000fe40008706670 */
[----:B------:R-:W-:Y:S02]  /*4b40*/  USHF.R.U32.HI UR4, URZ, UR17, UR4 ;  /* 0x00000011ff047299 */ /* 0x000fe40008011604 */
[----:B------:R-:W-:Y:S02]  /*4b50*/  UIMAD.WIDE.U32 UR8, UR5, UR16, URZ ;  /* 0x00000010050872a5 */ /* 0x000fe4000f8e00ff */
[----:B------:R-:W-:Y:S04]  /*4b60*/  USEL UR10, UR6, UR4, !UP4 ;  /* 0x00000004060a7287 */ /* 0x000fe8000e000000 */
[----:B------:R-:W-:Y:S01]  /*4b70*/  UIADD3 UR11, UPT, UPT, -UR10, URZ, URZ ;  /* 0x000000ff0a0b7290 */ /* 0x000fe2000fffe1ff */
[----:B------:R-:W-:Y:S02]  /*4b80*/  @!UP0 UMOV UR4, UR9 ;  /* 0x0000000900048c82 */ /* 0x000fe40008000000 */
[----:B------:R-:W-:Y:S02]  /*4b90*/  @!UP0 USHF.R.U32.HI UR4, URZ, UR17, UR4 ;  /* 0x00000011ff048299 */ /* 0x000fe40008011604 */
[----:B------:R-:W-:Y:S02]  /*4ba0*/  UIMAD UR8, UR40, UR11, UR6 ;  /* 0x0000000b280872a4 */ /* 0x000fe4000f8e0206 */
[----:B------:R-:W-:Y:S04]  /*4bb0*/  @!UP0 USEL UR4, UR5, UR4, !UP4 ;  /* 0x0000000405048287 */ /* 0x000fe8000e000000 */
[----:B------:R-:W-:Y:S02]  /*4bc0*/  @!UP0 UIMAD UR8, UR7, UR8, UR4 ;  /* 0x00000008070882a4 */ /* 0x000fe4000f8e0204 */
[----:B------:R-:W-:Y:S02]  /*4bd0*/  @!UP0 UIADD3 UR9, UPT, UPT, UR10, -UR4, URZ ;  /* 0x800000040a098290 */ /* 0x000fe4000fffe0ff */
[----:B------:R-:W-:Y:S02]  /*4be0*/  UIADD3 UR4, UPT, UPT, -UR5, URZ, URZ ;  /* 0x000000ff05047290 */ /* 0x000fe4000fffe1ff */
[----:B------:R-:W-:Y:S02]  /*4bf0*/  UIADD3 UR7, UPT, UPT, -UR6, URZ, URZ ;  /* 0x000000ff06077290 */ /* 0x000fe4000fffe1ff */
[----:B------:R-:W-:Y:S02]  /*4c00*/  @!UP0 UIMAD UR6, UR9, UR40, UR5 ;  /* 0x00000028090682a4 */ /* 0x000fe4000f8e0205 */
[----:B------:R-:W-:Y:S02]  /*4c10*/  UIMAD UR14, UR15, UR4, UR14 ;  /* 0x000000040f0e72a4 */ /* 0x000fe4000f8e020e */
[----:B------:R-:W-:Y:S01]  /*4c20*/  UIMAD UR13, UR34, UR7, UR13 ;  /* 0x00000007220d72a4 */ /* 0x000fe2000f8e020d */
[----:B------:R-:W-:Y:S02]  /*4c30*/  @!UP0 UMOV UR5, UR8 ;  /* 0x0000000800058c82 */ /* 0x000fe40008000000 */
[----:B------:R-:W-:Y:S02]  /*4c40*/  UIMAD UR14, UR5, UR15, UR14 ;  /* 0x0000000f050e72a4 */ /* 0x000fe4000f8e020e */
[----:B------:R-:W-:Y:S11]  /*4c50*/  UIMAD UR13, UR6, UR34, UR13 ;  /* 0x00000022060d72a4 */ /* 0x000ff6000f8e020d */
[----:B------:R-:W-:Y:S01]  /*4c60*/  @!UPT UIADD3 URZ, UPT, UPT, URZ, URZ, URZ ;  /* 0x000000fffffff290 */ /* 0x000fe2000fffe0ff */
.L_x_89:
[----:B------:R-:W4:Y:S01]  /*4c70*/  @!UP2 LDCU.128 UR20, c[0x0][0xb10] ;  /* 0x00016200ff14a7ac */ /* 0x000f220008000c00 */
[C---:B---3--:R-:W-:Y:S02]  /*4c80*/  ISETP.NE.U32.AND P1, PT, R4.reuse, RZ, PT ;  /* 0x000000ff0400720c */ /* 0x048fe40003f25070 */
[----:B------:R-:W-:Y:S02]  /*4c90*/  ISETP.NE.U32.AND P0, PT, R4, RZ, PT ;  /* 0x000000ff0400720c */ /* 0x000fe40003f05070 */
[C---:B------:R-:W-:Y:S02]  /*4ca0*/  ISETP.NE.AND.EX P1, PT, R5.reuse, RZ, PT, P1 ;  /* 0x000000ff0500720c */ /* 0x040fe40003f25310 */
[----:B------:R-:W-:Y:S01]  /*4cb0*/  ISETP.NE.AND.EX P0, PT, R5, RZ, PT, P0 ;  /* 0x000000ff0500720c */ /* 0x000fe20003f05300 */
[----:B------:R-:W3:Y:S01]  /*4cc0*/  @!UP2 LDCU UR5, c[0x0][0xb0c] ;  /* 0x00016180ff05a7ac */ /* 0x000ee20008000800 */
[----:B------:R-:W-:Y:S02]  /*4cd0*/  USHF.L.U32 UR11, UR25, 0x7, URZ ;  /* 0x00000007190b7899 */ /* 0x000fe400080006ff */
[----:B------:R-:W-:Y:S02]  /*4ce0*/  USHF.L.U32 UR10, UR30, 0x6, URZ ;  /* 0x000000061e0a7899 */ /* 0x000fe400080006ff */
[----:B----4-:R-:W-:Y:S07]  /*4cf0*/  UIMAD.WIDE.U32 UR6, UR14, UR20, URZ ;  /* 0x000000140e0672a5 */ /* 0x010fee000f8e00ff */
[----:B------:R-:W-:Y:S01]  /*4d00*/  @!UP2 UMOV UR4, UR7 ;  /* 0x000000070004ac82 */ /* 0x000fe20008000000 */
[----:B---3--:R-:W-:Y:S02]  /*4d10*/  @!UP2 UISETP.NE.AND UP0, UPT, UR5, 0x1, UPT ;  /* 0x000000010500a88c */ /* 0x008fe4000bf05270 */
[----:B------:R-:W-:Y:S02]  /*4d20*/  @!UP2 USHF.R.U32.HI UR4, URZ, UR21, UR4 ;  /* 0x00000015ff04a299 */ /* 0x000fe40008011604 */
[----:B------:R-:W-:Y:S02]  /*4d30*/  UIMAD.WIDE.U32 UR6, UR13, UR23, URZ ;  /* 0x000000170d0672a5 */ /* 0x000fe4000f8e00ff */
[----:B------:R-:W-:Y:S02]  /*4d40*/  @!UP2 USEL UR8, UR14, UR4, !UP0 ;  /* 0x000000040e08a287 */ /* 0x000fe4000c000000 */
[----:B------:R-:W-:Y:S03]  /*4d50*/  @!UP2 UISETP.NE.AND UP0, UPT, UR22, 0x1, UPT ;  /* 0x000000011600a88c */ /* 0x000fe6000bf05270 */
[----:B------:R-:W-:Y:S02]  /*4d60*/  @!UP2 UMOV UR6, UR7 ;  /* 0x000000070006ac82 */ /* 0x000fe40008000000 */
[----:B------:R-:W3:Y:S02]  /*4d70*/  @!UP2 LDCU UR4, c[0x0][0xb20] ;  /* 0x00016400ff04a7ac */ /* 0x000ee40008000800 */
[----:B---3--:R-:W-:Y:S04]  /*4d80*/  @!UP2 USHF.R.U32.HI UR6, URZ, UR4, UR6 ;  /* 0x00000004ff06a299 */ /* 0x008fe80008011606 */
[----:B------:R-:W-:Y:S04]  /*4d90*/  @!UP2 USEL UR6, UR13, UR6, !UP0 ;  /* 0x000000060d06a287 */ /* 0x000fe8000c000000 */
[----:B------:R-:W-:Y:S02]  /*4da0*/  @!UP2 UIADD3 UR4, UPT, UPT, -UR8, UR6, URZ ;  /* 0x000000060804a290 */ /* 0x000fe4000fffe1ff */
[----:B------:R-:W-:Y:S02]  /*4db0*/  @!UP2 UIADD3 UR6, UPT, UPT, UR8, -UR6, URZ ;  /* 0x800000060806a290 */ /* 0x000fe4000fffe0ff */
[----:B------:R-:W-:Y:S02]  /*4dc0*/  @!UP2 UIMAD UR14, UR4, UR5, UR14 ;  /* 0x00000005040ea2a4 */ /* 0x000fe4000f8e020e */
[----:B------:R-:W-:Y:S01]  /*4dd0*/  @!UP2 UIMAD UR13, UR6, UR22, UR13 ;  /* 0x00000016060da2a4 */ /* 0x000fe2000f8e020d */
[----:B------:R-:W-:Y:S11]  /*4de0*/  BRA.U UP3, `(.L_x_90) ;  /* 0x0000000103107547 */ /* 0x000ff6000b800000 */
[----:B--2---:R-:W-:Y:S04]  /*4df0*/  MOV R0, UR37 ;  /* 0x0000002500007c02 */ /* 0x004fe80008000f00 */
[----:B------:R-:W-:Y:S04]  /*4e00*/  SHF.L.U32 R9, R0, 0x1f, RZ ;  /* 0x0000001f00097819 */ /* 0x000fe800000006ff */
[----:B------:R-:W2:Y:S02]  /*4e10*/  SYNCS.PHASECHK.TRANS64.TRYWAIT P2, [UR24+0x138], R9 ;  /* 0x00013809ff0075a7 */ /* 0x000ea40008041118 */
[----:B--2---:R-:W-:Y:S05]  /*4e20*/  @!P2 BRA `(.L_x_91) ;  /* 0x00000040006ca947 */ /* 0x004fea0003800000 */
.L_x_90:
[----:B------:R-:W-:Y:S05]  /*4e30*/  @!P1 BRA `(.L_x_92) ;  /* 0x0000000000309947 */ /* 0x000fea0003800000 */
[----:B------:R-:W-:Y:S01]  /*4e40*/  ISETP.NE.U32.AND P1, PT, R2, RZ, PT ;  /* 0x000000ff0200720c */ /* 0x000fe20003f25070 */
[----:B------:R-:W3:Y:S01]  /*4e50*/  LDCU.64 UR4, c[0x0][0x358] ;  /* 0x00006b00ff0477ac */ /* 0x000ee20008000a00 */
[----:B------:R-:W-:Y:S02]  /*4e60*/  IMAD.MOV.U32 R84, RZ, RZ, 0x1 ;  /* 0x00000001ff547424 */ /* 0x000fe400078e00ff */
[----:B------:R-:W-:Y:S11]  /*4e70*/  ISETP.NE.AND.EX P1, PT, R3, RZ, PT, P1 ;  /* 0x000000ff0300720c */ /* 0x000ff60003f25310 */
[----:B------:R-:W-:Y:S02]  /*4e80*/  @!UPT UIADD3 URZ, UPT, UPT, URZ, URZ, URZ ;  /* 0x000000fffffff290 */ /* 0x000fe4000fffe0ff */
[----:B--2---:R-:W2:Y:S01]  /*4e90*/  @P1 LDC.64 R8, c[0x0][0x888] ;  /* 0x00022200ff081b82 */ /* 0x004ea20000000a00 */
[----:B------:R-:W-:Y:S04]  /*4ea0*/  @P1 IMAD R0, R4, UR36, RZ ;  /* 0x0000002404001c24 */ /* 0x000fe8000f8e02ff */
[----:B--2---:R-:W-:Y:S04]  /*4eb0*/  @P1 IMAD.WIDE R8, R0, 0x4, R8 ;  /* 0x0000000400081825 */ /* 0x004fe800078e0208 */
[----:B------:R-:W-:Y:S01]  /*4ec0*/  HFMA2 R0, -RZ, RZ, 0, 5.9604644775390625e-08 ;  /* 0x00000001ff007431 */ /* 0x000fe200000001ff */
[----:B---3-5:R3:W5:Y:S04]  /*4ed0*/  @P1 LDG.E R41, desc[UR4][R8.64] ;  /* 0x0000000408291981 */ /* 0x028768000c1e1900 */
[----:B------:R-:W-:Y:S01]  /*4ee0*/  @!P1 PRMT R84, R0, 0x7610, R84 ;  /* 0x0000761000549816 */ /* 0x000fe20000000054 */
[----:B---3--:R-:W4:Y:S06]  /*4ef0*/  @!P1 LDC R41, c[0x0][0x880] ;  /* 0x00022000ff299b82 */ /* 0x008f2c0000000800 */
.L_x_92:
[----:B----45:R-:W-:Y:S01]  /*4f00*/  @!P0 FSETP.EQ.AND P1, PT, R41, RZ, PT ;  /* 0x000000ff2900820b */ /* 0x030fe20003f22000 */
[----:B------:R-:W-:Y:S01]  /*4f10*/  @!UPT UIADD3 URZ, UPT, UPT, URZ, URZ, URZ ;  /* 0x000000fffffff290 */ /* 0x000fe2000fffe0ff */
[----:B------:R-:W-:Y:S11]  /*4f20*/  @!P0 BRA `(.L_x_93) ;  /* 0x0000000000188947 */ /* 0x000ff60003800000 */
[----:B------:R-:W-:Y:S02]  /*4f30*/  LOP3.LUT P0, RZ, R84, 0xff, RZ, 0xc0, !PT ;  /* 0x000000ff54ff7812 */ /* 0x000fe4000780c0ff */
[----:B------:R-:W-:Y:S04]  /*4f40*/  ISETP.NE.U32.AND P1, PT, R2, RZ, PT ;  /* 0x000000ff0200720c */ /* 0x000fe80003f25070 */
[----:B------:R-:W-:Y:S04]  /*4f50*/  ISETP.NE.AND.EX P1, PT, R3, RZ, PT, P1 ;  /* 0x000000ff0300720c */ /* 0x000fe80003f25310 */
[----:B------:R-:W-:Y:S03]  /*4f60*/  PLOP3.LUT P1, PT, P1, PT, PT, 0x8, 0x80 ;  /* 0x000000000080781c */ /* 0x000fe60000f2e170 */
[----:B------:R-:W-:Y:S11]  /*4f70*/  @P0 FSETP.EQ.AND P1, PT, R41, RZ, PT ;  /* 0x000000ff2900020b */ /* 0x000ff60003f22000 */
[----:B------:R-:W-:Y:S02]  /*4f80*/  @!UPT UIADD3 URZ, UPT, UPT, URZ, URZ, URZ ;  /* 0x000000fffffff290 */ /* 0x000fe4000fffe0ff */
.L_x_93:
[----:B------:R-:W-:Y:S01]  /*4f90*/  ULEA UR4, UR12, UR24, 0x3 ;  /* 0x000000180c047291 */ /* 0x000fe2000f8e18ff */
[----:B--2---:R-:W-:Y:S02]  /*4fa0*/  SHF.L.U32 R9, R15, 0x1f, RZ ;  /* 0x0000001f0f097819 */ /* 0x004fe400000006ff */
[----:B------:R-:W-:Y:S04]  /*4fb0*/  ELECT P0, URZ, PT ;  /* 0x0000000000ff782f */ /* 0x000fe80003800000 */
[----:B------:R-:W-:Y:S02]  /*4fc0*/  PLOP3.LUT P1, PT, P1, P0, PT, 0xf2, 0x2f ;  /* 0x00000000002f781c */ /* 0x000fe40000f21e72 */
[----:B------:R-:W2:Y:S11]  /*4fd0*/  SYNCS.PHASECHK.TRANS64.TRYWAIT P2, [UR4+0x118], R9 ;  /* 0x00011809ff0075a7 */ /* 0x000eb60008041104 */
[----:B------:R-:W-:Y:S05]  /*4fe0*/  @!P1 IADD3 R8, P0, PT, R16, 0x580, RZ ;  /* 0x0000058010089810 */ /* 0x000fea0007f1e0ff */
[----:B------:R-:W-:Y:S01]  /*4ff0*/  @!P1 IMAD.X R6, RZ, RZ, R17, P0 ;  /* 0x000000ffff069224 */ /* 0x000fe200000e0611 */
[----:B--2---:R-:W-:Y:S07]  /*5000*/  @!P2 BRA `(.L_x_94) ;  /* 0x00000040000ca947 */ /* 0x004fee0003800000 */
.L_x_189:
[----:B------:R-:W3:Y:S01]  /*5010*/  S2UR UR20, SR_CgaCtaId ;  /* 0x00000000001479c3 */ /* 0x000ee20000008800 */
[----:B------:R-:W-:Y:S01]  /*5020*/  @!P1 R2UR UR7, R6 ;  /* 0x00000000060792ca */ /* 0x000fe200000e0000 */
[----:B------:R-:W-:Y:S01]  /*5030*/  UIADD3 UR5, UPT, UPT, UR12, 0x1, URZ ;  /* 0x000000010c057890 */ /* 0x000fe2000fffe0ff */
[----:B------:R-:W-:Y:S01]  /*5040*/  @!P1 R2UR UR6, R8 ;  /* 0x00000000080692ca */ /* 0x000fe200000e0000 */
[----:B------:R-:W-:Y:S01]  /*5050*/  UIADD3 UR9, UPT, UPT, UR4, 0x100, URZ ;  /* 0x0000010004097890 */ /* 0x000fe2000fffe0ff */
[----:B------:R-:W-:Y:S01]  /*5060*/  @!P1 IMAD.MOV.U32 R6, RZ, RZ, 0x2000 ;  /* 0x00002000ff069424 */ /* 0x000fe200078e00ff */
[----:B------:R-:W-:Y:S01]  /*5070*/  UISETP.NE.AND UP0, UPT, UR5, 0x3, UPT ;  /* 0x000000030500788c */ /* 0x000fe2000bf05270 */
[----:B------:R-:W-:Y:S01]  /*5080*/  VIADD R14, R14, 0x1 ;  /* 0x000000010e0e7836 */ /* 0x000fe20000000000 */
[----:B------:R-:W-:Y:S01]  /*5090*/  UMOV UR22, 0x0 ;  /* 0x0000000000167882 */ /* 0x000fe20000000000 */
[----:B------:R-:W-:Y:S05]  /*50a0*/  UMOV UR23, 0x10000000 ;  /* 0x1000000000177882 */ /* 0x000fea0000000000 */
[----:B--2---:R-:W-:Y:S01]  /*50b0*/  IMAD.U32 R9, RZ, RZ, UR7 ;  /* 0x00000007ff097e24 */ /* 0x004fe2000f8e00ff */
[----:B------:R-:W-:Y:S01]  /*50c0*/  USEL UR7, URZ, 0x1, UP0 ;  /* 0x00000001ff077887 */ /* 0x000fe20008000000 */
[----:B------:R-:W-:Y:S01]  /*50d0*/  IMAD.U32 R8, RZ, RZ, UR6 ;  /* 0x00000006ff087e24 */ /* 0x000fe2000f8e00ff */
[----:B------:R-:W-:Y:S02]  /*50e0*/  USEL UR6, UR5, URZ, UP0 ;  /* 0x000000ff05067287 */ /* 0x000fe40008000000 */
[----:B------:R-:W-:Y:S01]  /*50f0*/  VOTEU.ALL UP0, P1 ;  /* 0x0000000000ff7886 */ /* 0x000fe20000800000 */
[----:B------:R-:W-:Y:S02]  /*5100*/  @!P1 R2UR UR19, R9 ;  /* 0x00000000091392ca */ /* 0x000fe400000e0000 */
[----:B------:R-:W-:Y:S02]  /*5110*/  @!P1 R2UR UR18, R8 ;  /* 0x00000000081292ca */ /* 0x000fe400000e0000 */
[----:B------:R-:W-:Y:S01]  /*5120*/  @!UP0 ULEA UR5, UR12, UR24, 0xd ;  /* 0x000000180c058291 */ /* 0x000fe2000f8e68ff */
[----:B------:R-:W-:Y:S01]  /*5130*/  LOP3.LUT R15, R15, UR7, RZ, 0x3c, !PT ;  /* 0x000000070f0f7c12 */ /* 0x000fe2000f8e3cff */
[----:B---3--:R-:W-:Y:S02]  /*5140*/  UPRMT UR20, UR20, 0x654, UR9 ;  /* 0x0000065414147896 */ /* 0x008fe40008000009 */
[----:B------:R-:W-:Y:S01]  /*5150*/  @!UP0 UIADD3 UR8, UPT, UPT, UR5, 0x200, URZ ;  /* 0x0000020005088890 */ /* 0x000fe2000fffe0ff */
[----:B------:R-:W-:Y:S01]  /*5160*/  SHF.L.U32 R0, R15, 0x1f, RZ ;  /* 0x0000001f0f007819 */ /* 0x000fe200000006ff */
[----:B------:R-:W-:Y:S01]  /*5170*/  VOTEU.ALL UP0, P1 ;  /* 0x0000000000ff7886 */ /* 0x000fe20000800000 */
[----:B------:R-:W-:Y:S01]  /*5180*/  UMOV UR12, UR36 ;  /* 0x00000024000c7c82 */ /* 0x000fe20008000000 */
[----:B------:R-:W-:Y:S05]  /*5190*/  ULEA UR5, UR6, UR24, 0x3 ;  /* 0x0000001806057291 */ /* 0x000fea000f8e18ff */
[----:B------:R2:W-:Y:S01]  /*51a0*/  @!UP0 UTMALDG.3D [UR8], [UR18], desc[UR22] ;  /* 0x00001608120085b4 */ /* 0x0005e20008011000 */
[----:B------:R2:W-:Y:S01]  /*51b0*/  @!P1 SYNCS.ARRIVE.TRANS64.RED.A0TR RZ, [UR4+0x100], R6 ;  /* 0x00010006ffff99a7 */ /* 0x0005e20008300404 */
[----:B------:R-:W-:Y:S02]  /*51c0*/  SYNCS.ARRIVE.TRANS64.RED.A1T0 RZ, [UR20], RZ ;  /* 0x000000ffffff79a7 */ /* 0x000fe40008100414 */
[----:B------:R-:W3:Y:S02]  /*51d0*/  SYNCS.PHASECHK.TRANS64.TRYWAIT P0, [UR5+0x118], R0 ;  /* 0x00011800ff0075a7 */ /* 0x000ee40008001105 */
[----:B--23--:R-:W-:Y:S05]  /*51e0*/  @!P0 BRA `(.L_x_95) ;  /* 0x0000003c00ac8947 */ /* 0x00cfea0003800000 */
.L_x_191:
[----:B------:R-:W3:Y:S01]  /*51f0*/  S2UR UR12, SR_CgaCtaId ;  /* 0x00000000000c79c3 */ /* 0x000ee20000008800 */
[----:B------:R-:W-:Y:S01]  /*5200*/  UIADD3 UR9, UPT, UPT, UR5, 0x100, URZ ;  /* 0x0000010005097890 */ /* 0x000fe2000fffe0ff */
[----:B------:R-:W-:Y:S01]  /*5210*/  @!P1 IADD3 R6, P0, PT, R16, 0x580, RZ ;  /* 0x0000058010069810 */ /* 0x000fe20007f1e0ff */
[----:B------:R-:W-:Y:S01]  /*5220*/  UPLOP3.LUT UP3, UPT, UPT, UPT, UPT, 0x80, 0x8 ;  /* 0x000000000008789c */ /* 0x000fe20003f6f070 */
[----:B------:R-:W-:Y:S01]  /*5230*/  R2UR UR23, R86 ;  /* 0x00000000561772ca */ /* 0x000fe200000e0000 */
[----:B------:R-:W-:Y:S01]  /*5240*/  UMOV UR20, 0x0 ;  /* 0x0000000000147882 */ /* 0x000fe20000000000 */
[----:B------:R-:W-:Y:S01]  /*5250*/  @!P1 R2UR UR7, R6 ;  /* 0x00000000060792ca */ /* 0x000fe200000e0000 */
[----:B--2---:R-:W-:Y:S01]  /*5260*/  @!P1 IMAD.X R0, RZ, RZ, R17, P0 ;  /* 0x000000ffff009224 */ /* 0x004fe200000e0611 */
[----:B------:R-:W-:Y:S01]  /*5270*/  UMOV UR21, 0x10000000 ;  /* 0x1000000000157882 */ /* 0x000fe20000000000 */
[----:B------:R-:W-:Y:S01]  /*5280*/  VOTEU.ALL UP0, P1 ;  /* 0x0000000000ff7886 */ /* 0x000fe20000800000 */
[----:B------:R-:W-:Y:S02]  /*5290*/  R2UR UR22, R87 ;  /* 0x00000000571672ca */ /* 0x000fe400000e0000 */
[----:B------:R-:W-:Y:S02]  /*52a0*/  @!P1 R2UR UR4, R0 ;  /* 0x00000000000492ca */ /* 0x000fe400000e0000 */
[----:B------:R-:W-:Y:S01]  /*52b0*/  @!UP0 UIADD3 UR10, UPT, UPT, UR10, 0x20, URZ ;  /* 0x000000200a0a8890 */ /* 0x000fe2000fffe0ff */
[C---:B------:R-:W-:Y:S02]  /*52c0*/  ISETP.NE.AND P0, PT, R14.reuse, 0x2, PT ;  /* 0x000000020e00780c */ /* 0x040fe40003f05270 */
[----:B------:R-:W-:Y:S02]  /*52d0*/  UIADD3 UR30, UPT, UPT, UR13, UR23, URZ ;  /* 0x000000170d1e7290 */ /* 0x000fe4000fffe0ff */
[----:B------:R-:W-:Y:S01]  /*52e0*/  IMAD.U32 R8, RZ, RZ, UR7 ;  /* 0x00000007ff087e24 */ /* 0x000fe2000f8e00ff */
[----:B------:R-:W-:Y:S02]  /*52f0*/  SEL R0, RZ, 0x1, P0 ;  /* 0x00000001ff007807 */ /* 0x000fe40000000000 */
[----:B------:R-:W-:Y:S01]  /*5300*/  SEL R14, R14, RZ, P0 ;  /* 0x000000ff0e0e7207 */ /* 0x000fe20000000000 */
[----:B------:R-:W-:Y:S01]  /*5310*/  UIADD3 UR25, UPT, UPT, UR14, UR22, URZ ;  /* 0x000000160e197290 */ /* 0x000fe2000fffe0ff */
[----:B------:R-:W-:Y:S01]  /*5320*/  @!P1 R2UR UR18, R8 ;  /* 0x00000000081292ca */ /* 0x000fe200000e0000 */
[----:B------:R-:W-:Y:S01]  /*5330*/  IMAD.U32 R9, RZ, RZ, UR4 ;  /* 0x00000004ff097e24 */ /* 0x000fe2000f8e00ff */
[----:B------:R-:W-:Y:S01]  /*5340*/  @!UP0 ULEA UR4, UR6, UR24, 0xd ;  /* 0x0000001806048291 */ /* 0x000fe2000f8e68ff */
[----:B------:R-:W-:Y:S03]  /*5350*/  LOP3.LUT R13, R13, R0, RZ, 0x3c, !PT ;  /* 0x000000000d0d7212 */ /* 0x000fe600078e3cff */
[----:B------:R-:W-:Y:S01]  /*5360*/  @!P1 R2UR UR19, R9 ;  /* 0x00000000091392ca */ /* 0x000fe200000e0000 */
[----:B------:R-:W-:Y:S02]  /*5370*/  @!UP0 UIADD3 UR8, UPT, UPT, UR4, 0x200, URZ ;  /* 0x0000020004088890 */ /* 0x000fe4000fffe0ff */
[----:B---3--:R-:W-:Y:S01]  /*5380*/  UPRMT UR4, UR12, 0x654, UR9 ;  /* 0x000006540c047896 */ /* 0x008fe20008000009 */
[----:B------:R-:W-:Y:S02]  /*5390*/  VOTEU.ALL UP0, P1 ;  /* 0x0000000000ff7886 */ /* 0x000fe40000800000 */
[----:B------:R-:W-:Y:S01]  /*53a0*/  UMOV UR12, UR36 ;  /* 0x00000024000c7c82 */ /* 0x000fe20008000000 */
[----:B------:R-:W-:Y:S06]  /*53b0*/  UMOV UR36, UR26 ;  /* 0x0000001a00247c82 */ /* 0x000fec0008000000 */
[----:B------:R2:W-:Y:S01]  /*53c0*/  @!UP0 UTMALDG.3D [UR8], [UR18], desc[UR20] ;  /* 0x00001408120085b4 */ /* 0x0005e20008011000 */
[----:B------:R4:W-:Y:S01]  /*53d0*/  @!P1 SYNCS.ARRIVE.TRANS64.RED.A0TR RZ, [UR5+0x100], R7 ;  /* 0x00010007ffff99a7 */ /* 0x0009e20008300405 */
[----:B------:R-:W-:Y:S01]  /*53e0*/  SYNCS.ARRIVE.TRANS64.RED.A1T0 RZ, [UR4], RZ ;  /* 0x000000ffffff79a7 */ /* 0x000fe20008100404 */
[----:B------:R-:W-:Y:S04]  /*53f0*/  UIADD3 UR4, UPT, UPT, UR6, 0x1, URZ ;  /* 0x0000000106047890 */ /* 0x000fe8000fffe0ff */
[----:B------:R-:W-:Y:S04]  /*5400*/  UISETP.NE.AND UP0, UPT, UR4, 0x3, UPT ;  /* 0x000000030400788c */ /* 0x000fe8000bf05270 */
[----:B------:R-:W-:Y:S06]  /*5410*/  USEL UR5, URZ, 0x1, UP0 ;  /* 0x00000001ff057887 */ /* 0x000fec0008000000 */
[----:B------:R-:W-:Y:S01]  /*5420*/  LOP3.LUT R15, R15, UR5, RZ, 0x3c, !PT ;  /* 0x000000050f0f7c12 */ /* 0x000fe2000f8e3cff */
[----:B--2---:R-:W-:Y:S01]  /*5430*/  USEL UR12, UR4, URZ, UP0 ;  /* 0x000000ff040c7287 */ /* 0x004fe20008000000 */
[----:B------:R-:W-:Y:S11]  /*5440*/  BRA.U UP1, `(.L_x_96) ;  /* 0xfffffff101e87547 */ /* 0x000ff6000b83ffff */
[----:B------:R-:W-:Y:S01]  /*5450*/  UIADD3 UR24, UPT, UPT, UR24, 0x118, URZ ;  /* 0x0000011818187890 */ /* 0x000fe2000fffe0ff */
[----:B------:R-:W-:-:S03]  /*5460*/  SHF.L.U32 R3, R15, 0x1f, RZ ;  /* 0x0000001f0f037819 */ /* 0x000fc600000006ff */
[----:B------:R-:W-:-:S09]  /*5470*/  ULEA UR4, UR12, UR24, 0x3 ;  /* 0x000000180c047291 */ /* 0x000fd2000f8e18ff */
[----:B------:R-:W2:Y:S02]  /*5480*/  SYNCS.PHASECHK.TRANS64.TRYWAIT P0, [UR4], R3 ;  /* 0x00000003ff0075a7 */ /* 0x000ea40008001104 */
[----:B--2---:R-:W-:Y:S05]  /*5490*/  @!P0 BRA `(.L_x_97) ;  /* 0x0000003c00188947 */ /* 0x004fea0003800000 */
.L_x_193:
[----:B------:R-:W-:-:S04]  /*54a0*/  UIADD3 UR4, UPT, UPT, UR12, 0x1, URZ ;  /* 0x000000010c047890 */ /* 0x000fc8000fffe0ff */
[----:B------:R-:W-:-:S04]  /*54b0*/  UISETP.NE.AND UP0, UPT, UR4, 0x3, UPT ;  /* 0x000000030400788c */ /* 0x000fc8000bf05270 */
[----:B------:R-:W-:Y:S02]  /*54c0*/  USEL UR6, URZ, 0x1, UP0 ;  /* 0x00000001ff067887 */ /* 0x000fe40008000000 */
[----:B------:R-:W-:-:S04]  /*54d0*/  USEL UR4, UR4, URZ, UP0 ;  /* 0x000000ff04047287 */ /* 0x000fc80008000000 */
[----:B------:R-:W-:Y:S01]  /*54e0*/  ULEA UR5, UR4, UR24, 0x3 ;  /* 0x0000001804057291 */ /* 0x000fe2000f8e18ff */
[----:B------:R-:W-:-:S04]  /*54f0*/  LOP3.LUT R15, R15, UR6, RZ, 0x3c, !PT ;  /* 0x000000060f0f7c12 */ /* 0x000fc8000f8e3cff */
[----:B--2---:R-:W-:-:S04]  /*5500*/  SHF.L.U32 R3, R15, 0x1f, RZ ;  /* 0x0000001f0f037819 */ /* 0x004fc800000006ff */
[----:B------:R-:W2:Y:S02]  /*5510*/  SYNCS.PHASECHK.TRANS64.TRYWAIT P0, [UR5], R3 ;  /* 0x00000003ff0075a7 */ /* 0x000ea40008001105 */
[----:B--2---:R-:W-:Y:S05]  /*5520*/  @!P0 BRA `(.L_x_98) ;  /* 0x0000003c000c8947 */ /* 0x004fea0003800000 */
.L_x_195:
[----:B------:R-:W-:-:S04]  /*5530*/  UIADD3 UR4, UPT, UPT, UR4, 0x1, URZ ;  /* 0x0000000104047890 */ /* 0x000fc8000fffe0ff */
[----:B------:R-:W-:-:S04]  /*5540*/  UISETP.NE.AND UP0, UPT, UR4, 0x3, UPT ;  /* 0x000000030400788c */ /* 0x000fc8000bf05270 */
[----:B------:R-:W-:Y:S02]  /*5550*/  USEL UR5, URZ, 0x1, UP0 ;  /* 0x00000001ff057887 */ /* 0x000fe40008000000 */
[----:B------:R-:W-:-:S04]  /*5560*/  USEL UR4, UR4, URZ, UP0 ;  /* 0x000000ff04047287 */ /* 0x000fc80008000000 */
[----:B------:R-:W-:Y:S01]  /*5570*/  ULEA UR4, UR4, UR24, 0x3 ;  /* 0x0000001804047291 */ /* 0x000fe2000f8e18ff */
[----:B--2---:R-:W-:-:S04]  /*5580*/  LOP3.LUT R3, R15, UR5, RZ, 0x3c, !PT ;  /* 0x000000050f037c12 */ /* 0x004fc8000f8e3cff */
[----:B------:R-:W-:Y:S01]  /*5590*/  SHF.L.U32 R3, R3, 0x1f, RZ ;  /* 0x0000001f03037819 */ /* 0x000fe200000006ff */
[----:B------:R-:W-:-:S07]  /*55a0*/  IMAD.U32 R0, RZ, RZ, UR4 ;  /* 0x00000004ff007e24 */ /* 0x000fce000f8e00ff */
.L_x_99:
[----:B--2---:R2:W3:Y:S02]  /*55b0*/  SYNCS.PHASECHK.TRANS64.TRYWAIT P0, [R0+URZ], R3 ;  /* 0x00000003000075a7 */ /* 0x0044e400080011ff */
[----:B---3--:R-:W-:Y:S05]  /*55c0*/  @!P0 NANOSLEEP.SYNCS 0x989680 ;  /* 0x009896800000895d */ /* 0x008fea0003900000 */
[----:B------:R-:W3:Y:S02]  /*55d0*/  @!P0 SYNCS.PHASECHK.TRANS64 P0, [R0+URZ], R3 ;  /* 0x00000003000085a7 */ /* 0x000ee400080010ff */
[----:B-1-3--:R-:W-:Y:S05]  /*55e0*/  @P0 EXIT ;  /* 0x000000000000094d */ /* 0x00afea0003800000 */
[----:B------:R-:W-:Y:S05]  /*55f0*/  BRA `(.L_x_99) ;  /* 0xfffffffc00ec7947 */ /* 0x000fea000383ffff */
.L_x_87:
[----:B------:R-:W-:-:S06]  /*5600*/  UISETP.GE.AND UP0, UPT, UR22, 0x4, UPT ;  /* 0x000000041600788c */ /* 0x000fcc000bf06270 */
[----:B------:R-:W-:-:S13]  /*5610*/  PLOP3.LUT P0, PT, PT, PT, UP0, 0x80, 0x8 ;  /* 0x000000000008781c */ /* 0x000fda0003f0f008 */
[----:B------:R-:W-:Y:S05]  /*5620*/  @!P0 EXIT ;  /* 0x000000000000894d */ /* 0x000fea0003800000 */
[----:B------:R-:W1:Y:S08]  /*5630*/  S2UR UR4, SR_CgaCtaId ;  /* 0x00000000000479c3 */ /* 0x000e700000008800 */
[----:B------:R-:W-:Y:S01]  /*5640*/  BAR.SYNC.DEFER_BLOCKING 0x6, 0xa0 ;  /* 0x0182800000007b1d */ /* 0x000fe20000010000 */
[C---:B------:R-:W-:Y:S01]  /*5650*/  IMAD.SHL.U32 R3, R91.reuse, 0x20, RZ ;  /* 0x000000205b037824 */ /* 0x040fe200078e00ff */
[C---:B------:R-:W-:Y:S01]  /*5660*/  LOP3.LUT R92, R91.reuse, 0x2, RZ, 0xc0, !PT ;  /* 0x000000025b5c7812 */ /* 0x040fe200078ec0ff */
[C---:B------:R-:W-:Y:S01]  /*5670*/  IMAD.SHL.U32 R96, R91.reuse, 0x4, RZ ;  /* 0x000000045b607824 */ /* 0x040fe200078e00ff */
[C---:B------:R-:W-:Y:S01]  /*5680*/  LOP3.LUT R97, R91.reuse, 0x60, RZ, 0xc0, !PT ;  /* 0x000000605b617812 */ /* 0x040fe200078ec0ff */
[----:B------:R-:W-:Y:S01]  /*5690*/  IMAD.U32 R37, R91, 0x10000, RZ ;  /* 0x000100005b257824 */ /* 0x000fe200078e00ff */
[----:B------:R-:W-:-:S02]  /*56a0*/  UMOV UR47, 0x400 ;  /* 0x00000400002f7882 */ /* 0x000fc40000000000 */
[----:B------:R-:W2:Y:S01]  /*56b0*/  LDC.64 R78, c[0x0][0x8b0] ;  /* 0x00022c00ff4e7b82 */ /* 0x000ea20000000a00 */
[----:B------:R-:W-:Y:S01]  /*56c0*/  LOP3.LUT R5, R3, 0xc0, RZ, 0xc0, !PT ;  /* 0x000000c003057812 */ /* 0x000fe200078ec0ff */
[----:B------:R-:W-:Y:S01]  /*56d0*/  HFMA2 R36, -RZ, RZ, 0, 0 ;  /* 0x00000000ff247431 */ /* 0x000fe200000001ff */
[----:B------:R-:W-:Y:S01]  /*56e0*/  LOP3.LUT R91, R91, 0x4, RZ, 0xc0, !PT ;  /* 0x000000045b5b7812 */ /* 0x000fe200078ec0ff */
[----:B------:R-:W-:Y:S01]  /*56f0*/  IMAD.MOV.U32 R94, RZ, RZ, RZ ;  /* 0x000000ffff5e7224 */ /* 0x000fe200078e00ff */
[----:B------:R-:W-:Y:S01]  /*5700*/  LOP3.LUT R96, R5, 0x18, R96, 0xf8, !PT ;  /* 0x0000001805607812 */ /* 0x000fe200078ef860 */
[----:B------:R-:W-:Y:S01]  /*5710*/  IMAD.MOV.U32 R90, RZ, RZ, RZ ;  /* 0x000000ffff5a7224 */ /* 0x000fe200078e00ff */
[----:B------:R-:W-:Y:S01]  /*5720*/  LOP3.LUT R37, R37, 0x600000, RZ, 0xc0, !PT ;  /* 0x0060000025257812 */ /* 0x000fe200078ec0ff */
[----:B------:R-:W3:Y:S01]  /*5730*/  LDC.64 R76, c[0x0][0x8a8] ;  /* 0x00022a00ff4c7b82 */ /* 0x000ee20000000a00 */
[----:B------:R-:W-:Y:S01]  /*5740*/  IADD3 R95, PT, PT, -R91, 0x2, RZ ;  /* 0x000000025b5f7810 */ /* 0x000fe20007ffe1ff */
[----:B------:R-:W-:Y:S01]  /*5750*/  IMAD.MOV R92, RZ, RZ, -R92 ;  /* 0x000000ffff5c7224 */ /* 0x000fe200078e0a5c */
[----:B------:R-:W-:Y:S01]  /*5760*/  LOP3.LUT R96, R96, 0xf20, R3, 0xf8, !PT ;  /* 0x00000f2060607812 */ /* 0x000fe200078ef803 */
[----:B------:R-:W4:Y:S01]  /*5770*/  LDCU UR62, c[0x0][0x370] ;  /* 0x00006e00ff3e77ac */ /* 0x000f220008000800 */
[----:B------:R-:W-:Y:S01]  /*5780*/  MOV R93, RZ ;  /* 0x000000ff005d7202 */ /* 0x000fe20000000f00 */
[----:B------:R-:W-:Y:S01]  /*5790*/  IMAD.SHL.U32 R95, R95, 0x10, RZ ;  /* 0x000000105f5f7824 */ /* 0x000fe200078e00ff */
[----:B------:R-:W-:Y:S01]  /*57a0*/  IADD3 R91, PT, PT, -R91, RZ, RZ ;  /* 0x000000ff5b5b7210 */ /* 0x000fe20007ffe1ff */
[----:B-1----:R-:W-:Y:S01]  /*57b0*/  ULEA UR47, UR4, UR47, 0x18 ;  /* 0x0000002f042f7291 */ /* 0x002fe2000f8ec0ff */
[----:B------:R-:W1:Y:S01]  /*57c0*/  LDCU.64 UR4, c[0x0][0x890] ;  /* 0x00011200ff0477ac */ /* 0x000e620008000a00 */
[----:B------:R-:W-:Y:S01]  /*57d0*/  UMOV UR54, 0x1 ;  /* 0x0000000100367882 */ /* 0x000fe20000000000 */
[----:B------:R-:W-:Y:S01]  /*57e0*/  UMOV UR46, URZ ;  /* 0x000000ff002e7c82 */ /* 0x000fe20008000000 */
[----:B------:R-:W2:Y:S05]  /*57f0*/  LDCU UR41, c[0x0][0xb0c] ;  /* 0x00016180ff2977ac */ /* 0x000eaa0008000800 */
[----:B------:R-:W4:Y:S01]  /*5800*/  LDS R0, [UR47+0x1f0] ;  /* 0x0001f02fff007984 */ /* 0x000f220008000800 */
[----:B------:R-:W2:Y:S01]  /*5810*/  LDCU UR39, c[0x0][0xb30] ;  /* 0x00016600ff2777ac */ /* 0x000ea20008000800 */
[----:B------:R-:W2:Y:S01]  /*5820*/  LDCU.64 UR60, c[0x0][0x888] ;  /* 0x00011100ff3c77ac */ /* 0x000ea20008000a00 */
[----:B-1----:R-:W-:Y:S01]  /*5830*/  IMAD.U32 R99, RZ, RZ, UR4 ;  /* 0x00000004ff637e24 */ /* 0x002fe2000f8e00ff */
[----:B------:R-:W-:Y:S01]  /*5840*/  UIADD3 UR4, UPT, UPT, UR47, 0x200, URZ ;  /* 0x000002002f047890 */ /* 0x000fe2000fffe0ff */
[----:B------:R-:W-:Y:S01]  /*5850*/  IMAD.U32 R98, RZ, RZ, UR5 ;  /* 0x00000005ff627e24 */ /* 0x000fe2000f8e00ff */
[----:B------:R-:W1:Y:S04]  /*5860*/  LDCU.64 UR42, c[0x0][0xb28] ;  /* 0x00016500ff2a77ac */ /* 0x000e680008000a00 */
[----:B------:R-:W-:Y:S01]  /*5870*/  LEA R96, R96, UR4, 0x1 ;  /* 0x0000000460607c11 */ /* 0x000fe2000f8e08ff */
[----:B------:R-:W1:Y:S01]  /*5880*/  LDCU.128 UR56, c[0x0][0xb10] ;  /* 0x00016200ff3877ac */ /* 0x000e620008000c00 */
[----:B------:R-:W1:Y:S01]  /*5890*/  LDCU UR55, c[0x0][0x374] ;  /* 0x00006e80ff3777ac */ /* 0x000e620008000800 */
[----:B------:R-:W-:Y:S01]  /*58a0*/  UMOV UR53, URZ ;  /* 0x000000ff00357c82 */ /* 0x000fe20008000000 */
[----:B------:R-:W-:Y:S01]  /*58b0*/  UMOV UR52, URZ ;  /* 0x000000ff00347c82 */ /* 0x000fe20008000000 */
[----:B----4-:R-:W-:Y:S01]  /*58c0*/  IADD3 R37, PT, PT, R0, R37, RZ ;  /* 0x0000002500257210 */ /* 0x010fe20007ffe0ff */
[----:B-123--:R-:W-:-:S07]  /*58d0*/  IMAD.U32 R0, RZ, RZ, UR4 ;  /* 0x00000004ff007e24 */ /* 0x00efce000f8e00ff */
.L_x_130:
[C---:B------:R-:W-:Y:S02]  /*58e0*/  LEA R3, R90.reuse, UR47, 0x3 ;  /* 0x0000002f5a037c11 */ /* 0x040fe4000f8e18ff */
[----:B------:R-:W-:Y:S02]  /*58f0*/  SHF.L.U32 R0, R93, 0x1f, RZ ;  /* 0x0000001f5d007819 */ /* 0x000fe400000006ff */
[----:B------:R-:W-:Y:S02]  /*5900*/  LEA R5, R90, UR47, 0x4 ;  /* 0x0000002f5a057c11 */ /* 0x000fe4000f8e20ff */
[----:B-1----:R-:W1:Y:S02]  /*5910*/  SYNCS.PHASECHK.TRANS64.TRYWAIT P0, [R3+URZ+0x140], R0 ;  /* 0x00014000030075a7 */ /* 0x002e6400080011ff */
[----:B-1----:R-:W-:Y:S05]  /*5920*/  @!P0 BRA `(.L_x_100) ;  /* 0x0000003800248947 */ /* 0x002fea0003800000 */
.L_x_196:
        /* <DEDUP_REMOVED lines=8> */
[----:B--2---:R-:W-:Y:S11]  /*59b0*/  LOP3.LUT P0, RZ, R6, 0x1, RZ, 0xc0, !PT ;  /* 0x0000000106ff7812 */ /* 0x004ff6000780c0ff */
[----:B------:R-:W-:Y:S02]  /*59c0*/  @!UPT UIADD3 URZ, UPT, UPT, URZ, URZ, URZ ;  /* 0x000000fffffff290 */ /* 0x000fe4000fffe0ff */
[----:B---3--:R-:W-:Y:S01]  /*59d0*/  VOTEU.ANY UP1, P0 ;  /* 0x0000000000ff7886 */ /* 0x008fe20000020100 */
[----:B------:R-:W-:Y:S01]  /*59e0*/  PLOP3.LUT P0, PT, PT, PT, UP1, 0x80, 0x8 ;  /* 0x000000000008781c */ /* 0x000fe20003f0f018 */
[----:B------:R-:W-:Y:S06]  /*59f0*/  UP2UR UR4, UPR, URZ, 0x2 ;  /* 0x00000002ff047883 */ /* 0x000fec0008000000 */
[----:B------:R-:W-:Y:S06]  /*5a00*/  IMAD.U32 R100, RZ, RZ, UR4 ;  /* 0x00000004ff647e24 */ /* 0x000fec000f8e00ff */
[----:B-1----:R-:W-:Y:S02]  /*5a10*/  @P0 SHF.R.U32.HI R0, RZ, 0x10, R5 ;  /* 0x00000010ff000819 */ /* 0x002fe40000011605 */
        /* <DEDUP_REMOVED lines=12> */
[----:B------:R-:W2:Y:S01]  /*5ae0*/  LDCU UR12, c[0x0][0xb20] ;  /* 0x00016400ff0c77ac */ /* 0x000ea20008000800 */
[----:B------:R-:W-:Y:S02]  /*5af0*/  UIMAD.WIDE.U32 UR4, UR55, UR59, URZ ;  /* 0x0000003b370472a5 */ /* 0x000fe4000f8e00ff */
[----:B------:R-:W-:Y:S02]  /*5b00*/  UIMAD.WIDE.U32 UR6, UR62, UR56, URZ ;  /* 0x000000383e0672a5 */ /* 0x000fe4000f8e00ff */
[----:B------:R-:W-:Y:S02]  /*5b10*/  UISETP.NE.AND UP0, UPT, UR58, 0x1, UPT ;  /* 0x000000013a00788c */ /* 0x000fe4000bf05270 */
[----:B------:R-:W-:Y:S02]  /*5b20*/  UIMAD.WIDE.U32 UR8, UR37, UR59, URZ ;  /* 0x0000003b250872a5 */ /* 0x000fe4000f8e00ff */
[----:B------:R-:W-:Y:S02]  /*5b30*/  UIMAD.WIDE.U32 UR10, UR38, UR56, URZ ;  /* 0x00000038260a72a5 */ /* 0x000fe4000f8e00ff */
[----:B------:R-:W-:Y:S02]  /*5b40*/  UISETP.NE.AND UP1, UPT, UR41, 0x1, UPT ;  /* 0x000000012900788c */ /* 0x000fe4000bf25270 */
[----:B------:R-:W-:Y:S01]  /*5b50*/  UISETP.NE.AND UP2, UPT, UR40, 0x1, UPT ;  /* 0x000000012800788c */ /* 0x000fe2000bf45270 */
[----:B------:R-:W-:Y:S02]  /*5b60*/  UMOV UR4, UR5 ;  /* 0x0000000500047c82 */ /* 0x000fe40008000000 */
[----:B--2---:R-:W-:Y:S03]  /*5b70*/  USHF.R.U32.HI UR5, URZ, UR12, UR4 ;  /* 0x0000000cff057299 */ /* 0x004fe60008011604 */
[----:B------:R-:W-:Y:S02]  /*5b80*/  UMOV UR4, UR7 ;  /* 0x0000000700047c82 */ /* 0x000fe40008000000 */
[----:B------:R-:W-:Y:S02]  /*5b90*/  USHF.R.U32.HI UR7, URZ, UR57, UR4 ;  /* 0x00000039ff077299 */ /* 0x000fe40008011604 */
[----:B------:R-:W-:Y:S02]  /*5ba0*/  USEL UR4, UR55, UR5, !UP0 ;  /* 0x0000000537047287 */ /* 0x000fe4000c000000 */
[----:B------:R-:W-:Y:S01]  /*5bb0*/  USEL UR7, UR62, UR7, !UP1 ;  /* 0x000000073e077287 */ /* 0x000fe2000c800000 */
[----:B------:R-:W-:Y:S01]  /*5bc0*/  UMOV UR5, UR9 ;  /* 0x0000000900057c82 */ /* 0x000fe20008000000 */
[----:B------:R-:W-:Y:S02]  /*5bd0*/  UIMAD.WIDE.U32 UR8, UR4, UR42, URZ ;  /* 0x0000002a040872a5 */ /* 0x000fe4000f8e00ff */
[----:B------:R-:W-:Y:S03]  /*5be0*/  USHF.R.U32.HI UR6, URZ, UR12, UR5 ;  /* 0x0000000cff067299 */ /* 0x000fe60008011605 */
[----:B------:R-:W-:Y:S01]  /*5bf0*/  UMOV UR5, UR11 ;  /* 0x0000000b00057c82 */ /* 0x000fe20008000000 */
[----:B------:R-:W-:Y:S02]  /*5c00*/  UIMAD.WIDE.U32 UR10, UR7, UR42, URZ ;  /* 0x0000002a070a72a5 */ /* 0x000fe4000f8e00ff */
[----:B------:R-:W-:Y:S02]  /*5c10*/  USHF.R.U32.HI UR12, URZ, UR57, UR5 ;  /* 0x00000039ff0c7299 */ /* 0x000fe40008011605 */
[----:B------:R-:W-:Y:S01]  /*5c20*/  USEL UR6, UR37, UR6, !UP0 ;  /* 0x0000000625067287 */ /* 0x000fe2000c000000 */
[----:B------:R-:W-:Y:S02]  /*5c30*/  UMOV UR5, UR9 ;  /* 0x0000000900057c82 */ /* 0x000fe40008000000 */
[----:B------:R-:W-:Y:S01]  /*5c40*/  UMOV UR10, UR11 ;  /* 0x0000000b000a7c82 */ /* 0x000fe20008000000 */
[----:B------:R-:W-:Y:S02]  /*5c50*/  @UP2 USHF.R.U32.HI UR4, URZ, UR43, UR5 ;  /* 0x0000002bff042299 */ /* 0x000fe40008011605 */
[----:B------:R-:W-:Y:S02]  /*5c60*/  @UP2 USHF.R.U32.HI UR7, URZ, UR43, UR10 ;  /* 0x0000002bff072299 */ /* 0x000fe4000801160a */
[----:B------:R-:W-:Y:S02]  /*5c70*/  UIMAD UR4, UR40, UR4, URZ ;  /* 0x00000004280472a4 */ /* 0x000fe4000f8e02ff */
[----:B------:R-:W-:Y:S02]  /*5c80*/  UIMAD.WIDE.U32 UR10, UR6, UR42, URZ ;  /* 0x0000002a060a72a5 */ /* 0x000fe4000f8e00ff */
[----:B------:R-:W-:Y:S02]  /*5c90*/  USEL UR5, UR38, UR12, !UP1 ;  /* 0x0000000c26057287 */ /* 0x000fe4000c800000 */
[----:B------:R-:W-:Y:S02]  /*5ca0*/  UIMAD UR8, UR40, UR7, URZ ;  /* 0x00000007280872a4 */ /* 0x000fe4000f8e02ff */
[----:B------:R-:W-:Y:S03]  /*5cb0*/  UISETP.GE.AND UP0, UPT, UR6, UR4, UPT ;  /* 0x000000040600728c */ /* 0x000fe6000bf06270 */
[----:B------:R-:W-:Y:S01]  /*5cc0*/  UMOV UR4, UR11 ;  /* 0x0000000b00047c82 */ /* 0x000fe20008000000 */
[----:B------:R-:W-:Y:S02]  /*5cd0*/  UISETP.GE.OR UP0, UPT, UR5, UR8, UP0 ;  /* 0x000000080500728c */ /* 0x000fe40008706670 */
[----:B------:R-:W-:Y:S02]  /*5ce0*/  USHF.R.U32.HI UR4, URZ, UR43, UR4 ;  /* 0x0000002bff047299 */ /* 0x000fe40008011604 */
[----:B------:R-:W-:Y:S02]  /*5cf0*/  UIMAD.WIDE.U32 UR8, UR5, UR42, URZ ;  /* 0x0000002a050872a5 */ /* 0x000fe4000f8e00ff */
[----:B------:R-:W-:Y:S02]  /*5d00*/  USEL UR11, UR6, UR4, !UP2 ;  /* 0x00000004060b7287 */ /* 0x000fe4000d000000 */
[----:B------:R-:W-:Y:S02]  /*5d10*/  UIADD3 UR8, UPT, UPT, -UR5, URZ, URZ ;  /* 0x000000ff05087290 */ /* 0x000fe4000fffe1ff */
[----:B------:R-:W-:Y:S01]  /*5d20*/  UIADD3 UR10, UPT, UPT, -UR11, URZ, URZ ;  /* 0x000000ff0b0a7290 */ /* 0x000fe2000fffe1ff */
[----:B------:R-:W-:Y:S01]  /*5d30*/  @!UP0 UMOV UR4, UR9 ;  /* 0x0000000900048c82 */ /* 0x000fe20008000000 */
[----:B------:R-:W-:Y:S02]  /*5d40*/  UIADD3 UR9, UPT, UPT, -UR6, URZ, URZ ;  /* 0x000000ff06097290 */ /* 0x000fe4000fffe1ff */
[----:B------:R-:W-:Y:S02]  /*5d50*/  @!UP0 USHF.R.U32.HI UR4, URZ, UR43, UR4 ;  /* 0x0000002bff048299 */ /* 0x000fe40008011604 */
[----:B------:R-:W-:Y:S02]  /*5d60*/  UIMAD UR10, UR40, UR10, UR6 ;  /* 0x0000000a280a72a4 */ /* 0x000fe4000f8e0206 */
[----:B------:R-:W-:Y:S04]  /*5d70*/  @!UP0 USEL UR4, UR5, UR4, !UP2 ;  /* 0x0000000405048287 */ /* 0x000fe8000d000000 */
[----:B------:R-:W-:Y:S02]  /*5d80*/  @!UP0 UIMAD UR10, UR7, UR10, UR4 ;  /* 0x0000000a070a82a4 */ /* 0x000fe4000f8e0204 */
[----:B------:R-:W-:Y:S02]  /*5d90*/  @!UP0 UIADD3 UR11, UPT, UPT, UR11, -UR4, URZ ;  /* 0x800000040b0b8290 */ /* 0x000fe4000fffe0ff */
[----:B------:R-:W-:Y:S02]  /*5da0*/  UIMAD UR7, UR41, UR8, UR38 ;  /* 0x00000008290772a4 */ /* 0x000fe4000f8e0226 */
[----:B------:R-:W-:Y:S02]  /*5db0*/  @!UP0 UIMAD UR6, UR11, UR40, UR5 ;  /* 0x000000280b0682a4 */ /* 0x000fe4000f8e0205 */
[----:B------:R-:W-:Y:S01]  /*5dc0*/  UIMAD UR4, UR58, UR9, UR37 ;  /* 0x000000093a0472a4 */ /* 0x000fe2000f8e0225 */
[----:B------:R-:W-:Y:S02]  /*5dd0*/  @!UP0 UMOV UR5, UR10 ;  /* 0x0000000a00058c82 */ /* 0x000fe40008000000 */
[----:B------:R-:W-:Y:S02]  /*5de0*/  UIMAD UR38, UR5, UR41, UR7 ;  /* 0x00000029052672a4 */ /* 0x000fe4000f8e0207 */
[----:B------:R-:W-:Y:S11]  /*5df0*/  UIMAD UR37, UR6, UR58, UR4 ;  /* 0x0000003a062572a4 */ /* 0x000ff6000f8e0204 */
[----:B------:R-:W-:Y:S01]  /*5e00*/  @!UPT UIADD3 URZ, UPT, UPT, URZ, URZ, URZ ;  /* 0x000000fffffff290 */ /* 0x000fe2000fffe0ff */
.L_x_101:
[----:B------:R-:W-:Y:S01]  /*5e10*/  UISETP.NE.AND UP0, UPT, UR39, 0x1, UPT ;  /* 0x000000012700788c */ /* 0x000fe2000bf05270 */
[----:B------:R-:W-:Y:S01]  /*5e20*/  IADD3 R90, PT, PT, R90, 0x1, RZ ;  /* 0x000000015a5a7810 */ /* 0x000fe20007ffe0ff */
[----:B------:R-:W-:Y:S02]  /*5e30*/  UIADD3 UR11, UPT, UPT, UR47, 0x200, URZ ;  /* 0x000002002f0b7890 */ /* 0x000fe4000fffe0ff */
[----:B------:R-:W-:Y:S02]  /*5e40*/  USHF.L.U32 UR50, UR25, 0x7, URZ ;  /* 0x0000000719327899 */ /* 0x000fe400080006ff */
[----:B------:R-:W-:Y:S05]  /*5e50*/  USHF.L.U32 UR49, UR30, 0x6, URZ ;  /* 0x000000061e317899 */ /* 0x000fea00080006ff */
[----:B------:R-:W2:Y:S01]  /*5e60*/  @!UP0 LDCU.128 UR12, c[0x0][0xb10] ;  /* 0x00016200ff0c87ac */ /* 0x000ea20008000c00 */
[----:B------:R-:W3:Y:S01]  /*5e70*/  @!UP0 LDCU UR5, c[0x0][0xb0c] ;  /* 0x00016180ff0587ac */ /* 0x000ee20008000800 */
[----:B------:R-:W4:Y:S01]  /*5e80*/  @!UP0 LDCU UR10, c[0x0][0xb20] ;  /* 0x00016400ff0a87ac */ /* 0x000f220008000800 */
[----:B--2---:R-:W-:Y:S02]  /*5e90*/  UIMAD.WIDE.U32 UR8, UR38, UR12, URZ ;  /* 0x0000000c260872a5 */ /* 0x004fe4000f8e00ff */
[----:B------:R-:W-:Y:S02]  /*5ea0*/  UIMAD.WIDE.U32 UR6, UR37, UR15, URZ ;  /* 0x0000000f250672a5 */ /* 0x000fe4000f8e00ff */
[----:B------:R-:W-:Y:S03]  /*5eb0*/  @!UP0 UISETP.NE.AND UP1, UPT, UR14, 0x1, UPT ;  /* 0x000000010e00888c */ /* 0x000fe6000bf25270 */
[----:B------:R-:W-:Y:S01]  /*5ec0*/  @!UP0 UMOV UR4, UR9 ;  /* 0x0000000900048c82 */ /* 0x000fe20008000000 */
[----:B---3--:R-:W-:Y:S02]  /*5ed0*/  @!UP0 UISETP.NE.AND UP2, UPT, UR5, 0x1, UPT ;  /* 0x000000010500888c */ /* 0x008fe4000bf45270 */
[----:B------:R-:W-:Y:S01]  /*5ee0*/  @!UP0 USHF.R.U32.HI UR4, URZ, UR13, UR4 ;  /* 0x0000000dff048299 */ /* 0x000fe20008011604 */
[----:B------:R-:W-:Y:S02]  /*5ef0*/  @!UP0 UMOV UR6, UR7 ;  /* 0x0000000700068c82 */ /* 0x000fe40008000000 */
[----:B----4-:R-:W-:Y:S02]  /*5f00*/  @!UP0 USHF.R.U32.HI UR6, URZ, UR10, UR6 ;  /* 0x0000000aff068299 */ /* 0x010fe40008011606 */
[----:B------:R-:W-:Y:S02]  /*5f10*/  @!UP0 USEL UR7, UR38, UR4, !UP2 ;  /* 0x0000000426078287 */ /* 0x000fe4000d000000 */
[----:B------:R-:W-:Y:S04]  /*5f20*/  @!UP0 USEL UR6, UR37, UR6, !UP1 ;  /* 0x0000000625068287 */ /* 0x000fe8000c800000 */
[----:B------:R-:W-:Y:S02]  /*5f30*/  @!UP0 UIADD3 UR4, UPT, UPT, -UR7, UR6, URZ ;  /* 0x0000000607048290 */ /* 0x000fe4000fffe1ff */
[----:B------:R-:W-:Y:S02]  /*5f40*/  @!UP0 UIADD3 UR6, UPT, UPT, UR7, -UR6, URZ ;  /* 0x8000000607068290 */ /* 0x000fe4000fffe0ff */
[----:B------:R-:W-:Y:S02]  /*5f50*/  @!UP0 UIMAD UR38, UR4, UR5, UR38 ;  /* 0x00000005042682a4 */ /* 0x000fe4000f8e0226 */
[----:B------:R-:W-:Y:S02]  /*5f60*/  @!UP0 UIMAD UR37, UR6, UR14, UR37 ;  /* 0x0000000e062582a4 */ /* 0x000fe4000f8e0225 */
[----:B------:R-:W-:Y:S09]  /*5f70*/  ULOP3.LUT UP0, URZ, UR11, 0x1b0, URZ, 0xc0, !UPT ;  /* 0x000001b00bff7892 */ /* 0x000ff2000f80c0ff */
[----:B------:R-:W-:Y:S05]  /*5f80*/  BRA.U !UP0, `(.L_x_102) ;  /* 0x00000001087c7547 */ /* 0x000fea000b800000 */
[----:B------:R-:W2:Y:S01]  /*5f90*/  LDCU.64 UR8, c[0x4][0x80] ;  /* 0x01001000ff0877ac */ /* 0x000ea20008000a00 */
[----:B------:R-:W-:Y:S01]  /*5fa0*/  MOV R2, 0x0 ;  /* 0x0000000000027802 */ /* 0x000fe20000000f00 */
[----:B------:R-:W-:Y:S02]  /*5fb0*/  HFMA2 R12, -RZ, RZ, 0, 5.9604644775390625e-08 ;  /* 0x00000001ff0c7431 */ /* 0x000fe400000001ff */
[----:B------:R-:W-:Y:S01]  /*5fc0*/  IMAD.MOV.U32 R8, RZ, RZ, 0x70 ;  /* 0x00000070ff087424 */ /* 0x000fe200078e00ff */
[----:B------:R3:W4:Y:S01]  /*5fd0*/  LDC.64 R14, c[0x4][R2] ;  /* 0x01000000020e7b82 */ /* 0x0007220000000a00 */
[----:B------:R-:W1:Y:S01]  /*5fe0*/  LDCU.64 UR6, c[0x4][0x88] ;  /* 0x01001100ff0677ac */ /* 0x000e620008000a00 */
[----:B------:R-:W-:Y:S01]  /*5ff0*/  IMAD.MOV.U32 R13, RZ, RZ, RZ ;  /* 0x000000ffff0d7224 */ /* 0x000fe200078e00ff */
[----:B------:R-:W1:Y:S01]  /*6000*/  LDCU.64 UR4, c[0x4][0x8] ;  /* 0x01000100ff0477ac */ /* 0x000e620008000a00 */
[----:B--2---:R-:W-:Y:S01]  /*6010*/  MOV R5, UR9 ;  /* 0x0000000900057c02 */ /* 0x004fe20008000f00 */
[----:B------:R-:W-:Y:S01]  /*6020*/  IMAD.U32 R4, RZ, RZ, UR8 ;  /* 0x00000008ff047e24 */ /* 0x000fe2000f8e00ff */
[----:B-1----:R-:W-:Y:S01]  /*6030*/  MOV R7, UR7 ;  /* 0x0000000700077c02 */ /* 0x002fe20008000f00 */
[----:B------:R-:W-:Y:S01]  /*6040*/  IMAD.U32 R6, RZ, RZ, UR6 ;  /* 0x00000006ff067e24 */ /* 0x000fe2000f8e00ff */
[----:B------:R-:W-:Y:S01]  /*6050*/  MOV R11, UR5 ;  /* 0x00000005000b7c02 */ /* 0x000fe20008000f00 */
[----:B------:R-:W-:Y:S02]  /*6060*/  IMAD.U32 R10, RZ, RZ, UR4 ;  /* 0x00000004ff0a7e24 */ /* 0x000fe4000f8e00ff */
[----:B------:R-:W-:Y:S07]  /*6070*/  LEPC R20, `(.L_x_103) ;  /* 0x000000001014794e */ /* 0x000fee0000000000 */
[----:B---345:R-:W-:Y:S05]  /*6080*/  CALL.ABS.NOINC R14 ;  /* 0x000000000e007343 */ /* 0x038fea0003c00000 */
.L_x_103:
[----:B------:R-:W1:Y:S01]  /*6090*/  LDCU.64 UR8, c[0x4][0x80] ;  /* 0x01001000ff0877ac */ /* 0x000e620008000a00 */
[----:B------:R-:W2:Y:S01]  /*60a0*/  LDC.64 R2, c[0x4][R2] ;  /* 0x0100000002027b82 */ /* 0x000ea20000000a00 */
[----:B------:R-:W-:Y:S02]  /*60b0*/  HFMA2 R12, -RZ, RZ, 0, 5.9604644775390625e-08 ;  /* 0x00000001ff0c7431 */ /* 0x000fe400000001ff */
[----:B------:R-:W-:Y:S02]  /*60c0*/  IMAD.MOV.U32 R8, RZ, RZ, 0x70 ;  /* 0x00000070ff087424 */ /* 0x000fe400078e00ff */
[----:B------:R-:W-:Y:S01]  /*60d0*/  IMAD.MOV.U32 R13, RZ, RZ, RZ ;  /* 0x000000ffff0d7224 */ /* 0x000fe200078e00ff */
[----:B------:R-:W3:Y:S01]  /*60e0*/  LDCU.64 UR6, c[0x4][0x88] ;  /* 0x01001100ff0677ac */ /* 0x000ee20008000a00 */
[----:B------:R-:W4:Y:S01]  /*60f0*/  LDCU.64 UR4, c[0x4][0x8] ;  /* 0x01000100ff0477ac */ /* 0x000f220008000a00 */
[----:B-1----:R-:W-:Y:S02]  /*6100*/  MOV R4, UR8 ;  /* 0x0000000800047c02 */ /* 0x002fe40008000f00 */
[----:B------:R-:W-:Y:S02]  /*6110*/  MOV R5, UR9 ;  /* 0x0000000900057c02 */ /* 0x000fe40008000f00 */
[----:B---3--:R-:W-:Y:S01]  /*6120*/  MOV R7, UR7 ;  /* 0x0000000700077c02 */ /* 0x008fe20008000f00 */
[----:B------:R-:W-:Y:S01]  /*6130*/  IMAD.U32 R6, RZ, RZ, UR6 ;  /* 0x00000006ff067e24 */ /* 0x000fe2000f8e00ff */
[----:B----4-:R-:W-:Y:S01]  /*6140*/  MOV R11, UR5 ;  /* 0x00000005000b7c02 */ /* 0x010fe20008000f00 */
[----:B------:R-:W-:Y:S02]  /*6150*/  IMAD.U32 R10, RZ, RZ, UR4 ;  /* 0x00000004ff0a7e24 */ /* 0x000fe4000f8e00ff */
[----:B------:R-:W-:Y:S07]  /*6160*/  LEPC R20, `(.L_x_102) ;  /* 0x000000001014794e */ /* 0x000fee0000000000 */
[----:B--2---:R-:W-:Y:S05]  /*6170*/  CALL.ABS.NOINC R2 ;  /* 0x0000000002007343 */ /* 0x004fea0003c00000 */
.L_x_102:
[----:B------:R-:W-:Y:S02]  /*6180*/  R2UR UR6, R88 ;  /* 0x00000000580672ca */ /* 0x000fe400000e0000 */
[----:B------:R-:W-:Y:S02]  /*6190*/  R2UR UR5, R99 ;  /* 0x00000000630572ca */ /* 0x000fe400000e0000 */
[----:B------:R-:W-:Y:S02]  /*61a0*/  R2UR UR4, R98 ;  /* 0x00000000620472ca */ /* 0x000fe400000e0000 */
[----:B------:R-:W-:Y:S02]  /*61b0*/  ISETP.NE.U32.AND P4, PT, R78, RZ, PT ;  /* 0x000000ff4e00720c */ /* 0x000fe40003f85070 */
[----:B------:R-:W-:Y:S02]  /*61c0*/  ISETP.NE.U32.AND P2, PT, RZ, UR60, PT ;  /* 0x0000003cff007c0c */ /* 0x000fe4000bf45070 */
[----:B------:R-:W-:Y:S02]  /*61d0*/  ISETP.NE.AND.EX P4, PT, R79, RZ, PT, P4 ;  /* 0x000000ff4f00720c */ /* 0x000fe40003f85340 */
[----:B------:R-:W-:Y:S01]  /*61e0*/  ISETP.NE.AND.EX P2, PT, RZ, UR61, PT, P2 ;  /* 0x0000003dff007c0c */ /* 0x000fe2000bf45320 */
[----:B------:R-:W-:Y:S02]  /*61f0*/  UISETP.NE.AND UP2, UPT, UR6, URZ, UPT ;  /* 0x000000ff0600728c */ /* 0x000fe4000bf45270 */
[----:B------:R-:W-:Y:S04]  /*6200*/  UISETP.NE.U32.AND UP0, UPT, UR5, URZ, UPT ;  /* 0x000000ff0500728c */ /* 0x000fe8000bf05070 */
[----:B------:R-:W-:Y:S01]  /*6210*/  UISETP.NE.AND.EX UP1, UPT, UR4, URZ, UPT, UP0 ;  /* 0x000000ff0400728c */ /* 0x000fe2000bf25300 */
[----:B------:R-:W-:Y:S01]  /*6220*/  PLOP3.LUT P1, PT, PT, PT, UP2, 0x80, 0x8 ;  /* 0x000000000008781c */ /* 0x000fe20003f2f028 */
[----:B------:R-:W-:Y:S03]  /*6230*/  UPLOP3.LUT UP0, UPT, UPT, UPT, UPT, 0x40, 0x4 ;  /* 0x000000000004789c */ /* 0x000fe60003f0e870 */
[----:B------:R-:W-:Y:S06]  /*6240*/  @UP2 UPLOP3.LUT UP0, UPT, UPT, UPT, UP1, 0x80, 0x8 ;  /* 0x000000000008289c */ /* 0x000fec0003f0f010 */
[----:B------:R-:W-:Y:S01]  /*6250*/  PLOP3.LUT P0, PT, PT, PT, UP0, 0x80, 0x8 ;  /* 0x000000000008781c */ /* 0x000fe20003f0f008 */
[----:B------:R-:W-:Y:S01]  /*6260*/  @!UPT UIADD3 URZ, UPT, UPT, URZ, URZ, URZ ;  /* 0x000000fffffff290 */ /* 0x000fe2000fffe0ff */
[----:B------:R-:W-:Y:S11]  /*6270*/  BRA.U !UP1, `(.L_x_104) ;  /* 0x0000000109407547 */ /* 0x000ff6000b800000 */
[----:B------:R-:W-:Y:S01]  /*6280*/  UISETP.NE.U32.AND UP0, UPT, UR60, URZ, UPT ;  /* 0x000000ff3c00728c */ /* 0x000fe2000bf05070 */
[----:B------:R-:W-:Y:S01]  /*6290*/  R2UR UR6, R99 ;  /* 0x00000000630672ca */ /* 0x000fe200000e0000 */
[----:B------:R-:W2:Y:S01]  /*62a0*/  LDCU.64 UR8, c[0x0][0x358] ;  /* 0x00006b00ff0877ac */ /* 0x000ea20008000a00 */
[----:B------:R-:W-:Y:S02]  /*62b0*/  HFMA2 R84, -RZ, RZ, 0, 5.9604644775390625e-08 ;  /* 0x00000001ff547431 */ /* 0x000fe400000001ff */
[----:B-1----:R-:W-:Y:S01]  /*62c0*/  IMAD.MOV.U32 R0, RZ, RZ, 0x1 ;  /* 0x00000001ff007424 */ /* 0x002fe200078e00ff */
[----:B------:R-:W-:Y:S06]  /*62d0*/  UISETP.NE.AND.EX UP0, UPT, UR61, URZ, UPT, UP0 ;  /* 0x000000ff3d00728c */ /* 0x000fec000bf05300 */
[----:B------:R-:W-:Y:S05]  /*62e0*/  PLOP3.LUT P3, PT, PT, PT, UP0, 0x80, 0x8 ;  /* 0x000000000008781c */ /* 0x000fea0003f6f008 */
[----:B------:R-:W1:Y:S01]  /*62f0*/  @UP0 LDCU.64 UR4, c[0x0][0x888] ;  /* 0x00011100ff0407ac */ /* 0x000e620008000a00 */
[----:B------:R-:W-:Y:S07]  /*6300*/  @UP0 UIMAD UR6, UR36, UR6, URZ ;  /* 0x00000006240602a4 */ /* 0x000fee000f8e02ff */
[----:B------:R-:W-:Y:S01]  /*6310*/  @!P3 PRMT R84, R0, 0x7610, R84 ;  /* 0x000076100054b816 */ /* 0x000fe20000000054 */
[----:B-1----:R-:W-:Y:S06]  /*6320*/  @UP0 UIMAD.WIDE UR4, UR6, 0x4, UR4 ;  /* 0x00000004060408a5 */ /* 0x002fec000f8e0204 */
[----:B------:R-:W-:Y:S02]  /*6330*/  IMAD.U32 R2, RZ, RZ, UR4 ;  /* 0x00000004ff027e24 */ /* 0x000fe4000f8e00ff */
[----:B------:R-:W-:Y:S03]  /*6340*/  IMAD.U32 R3, RZ, RZ, UR5 ;  /* 0x00000005ff037e24 */ /* 0x000fe6000f8e00ff */
[----:B------:R-:W1:Y:S02]  /*6350*/  @!UP0 LDCU UR4, c[0x0][0x880] ;  /* 0x00011000ff0487ac */ /* 0x000e640008000800 */
[----:B--2--5:R2:W5:Y:S02]  /*6360*/  @P3 LDG.E R41, desc[UR8][R2.64] ;  /* 0x0000000802293981 */ /* 0x024564000c1e1900 */
[----:B-12---:R-:W-:Y:S02]  /*6370*/  @!P3 MOV R41, UR4 ;  /* 0x000000040029bc02 */ /* 0x006fe40008000f00 */
.L_x_104:
[----:B------:R-:W-:Y:S05]  /*6380*/  @!P4 BRA `(.L_x_105) ;  /* 0x000000000024c947 */ /* 0x000fea0003800000 */
[----:B------:R-:W-:Y:S01]  /*6390*/  ISETP.NE.U32.AND P3, PT, R76, RZ, PT ;  /* 0x000000ff4c00720c */ /* 0x000fe20003f65070 */
[----:B------:R-:W2:Y:S03]  /*63a0*/  LDCU.64 UR4, c[0x0][0x358] ;  /* 0x00006b00ff0477ac */ /* 0x000ea60008000a00 */
[----:B------:R-:W-:Y:S11]  /*63b0*/  ISETP.NE.AND.EX P3, PT, R77, RZ, PT, P3 ;  /* 0x000000ff4d00720c */ /* 0x000ff60003f65330 */
[----:B------:R-:W-:Y:S02]  /*63c0*/  @!UPT UIADD3 URZ, UPT, UPT, URZ, URZ, URZ ;  /* 0x000000fffffff290 */ /* 0x000fe4000fffe0ff */
[----:B------:R-:W3:Y:S01]  /*63d0*/  @P3 LDC.64 R2, c[0x0][0x8a8] ;  /* 0x00022a00ff023b82 */ /* 0x000ee20000000a00 */
[----:B-1----:R-:W-:Y:S04]  /*63e0*/  @P3 IMAD R0, R78, UR36, RZ ;  /* 0x000000244e003c24 */ /* 0x002fe8000f8e02ff */
[----:B---3--:R-:W-:Y:S05]  /*63f0*/  @P3 IMAD.WIDE R2, R0, 0x4, R2 ;  /* 0x0000000400023825 */ /* 0x008fea00078e0202 */
[----:B--2--5:R2:W5:Y:S02]  /*6400*/  @P3 LDG.E R38, desc[UR4][R2.64] ;  /* 0x0000000402263981 */ /* 0x024564000c1e1900 */
[----:B--2---:R-:W3:Y:S02]  /*6410*/  @!P3 LDC R38, c[0x0][0x8a0] ;  /* 0x00022800ff26bb82 */ /* 0x004ee40000000800 */
.L_x_105:
[----:B-----5:R-:W-:Y:S01]  /*6420*/  FSETP.NEU.AND P3, PT, R41, RZ, PT ;  /* 0x000000ff2900720b */ /* 0x020fe20003f6d000 */
[----:B------:R-:W-:Y:S01]  /*6430*/  ULOP3.LUT UR4, UR54, 0x1, URZ, 0x3c, !UPT ;  /* 0x0000000136047892 */ /* 0x000fe2000f8e3cff */
[----:B------:R-:W-:Y:S01]  /*6440*/  SEL R5, RZ, 0xffffffff, P2 ;  /* 0xffffffffff057807 */ /* 0x000fe20001000000 */
[----:B------:R-:W-:Y:S01]  /*6450*/  IMAD.U32 R103, RZ, RZ, UR46 ;  /* 0x0000002eff677e24 */ /* 0x000fe2000f8e00ff */
[----:B------:R-:W-:Y:S01]  /*6460*/  @P1 LOP3.LUT P2, RZ, R84, 0xff, RZ, 0xc0, !PT ;  /* 0x000000ff54ff1812 */ /* 0x000fe2000784c0ff */
[----:B------:R-:W-:Y:S01]  /*6470*/  IMAD.SHL.U32 R81, R92, 0x10, RZ ;  /* 0x000000105c517824 */ /* 0x000fe200078e00ff */
[----:B------:R-:W-:Y:S01]  /*6480*/  @P1 SEL R2, RZ, 0xffffffff, P3 ;  /* 0xffffffffff021807 */ /* 0x000fe20001800000 */
[----:B------:R-:W-:Y:S01]  /*6490*/  IMAD.U32 R110, RZ, RZ, UR4 ;  /* 0x00000004ff6e7e24 */ /* 0x000fe2000f8e00ff */
[----:B------:R-:W-:Y:S01]  /*64a0*/  LEA R102, R36, UR47, 0x3 ;  /* 0x0000002f24667c11 */ /* 0x000fe2000f8e18ff */
[----:B------:R-:W-:Y:S01]  /*64b0*/  IMAD.SHL.U32 R103, R103, 0x2000, RZ ;  /* 0x0000200067677824 */ /* 0x000fe200078e00ff */
[----:B------:R-:W-:Y:S01]  /*64c0*/  @P0 SEL R2, R5, R2, !P2 ;  /* 0x0000000205020207 */ /* 0x000fe20005000000 */
[----:B------:R-:W-:Y:S01]  /*64d0*/  IMAD.SHL.U32 R80, R91, 0x10, RZ ;  /* 0x000000105b507824 */ /* 0x000fe200078e00ff */
[----:B------:R-:W-:Y:S01]  /*64e0*/  SHF.L.U32 R3, R94, 0x1f, RZ ;  /* 0x0000001f5e037819 */ /* 0x000fe200000006ff */
[----:B------:R-:W-:Y:S01]  /*64f0*/  IMAD.IADD R83, R96, 0x1, R103 ;  /* 0x0000000160537824 */ /* 0x000fe200078e0267 */
[----:B------:R-:W-:Y:S01]  /*6500*/  @P1 LOP3.LUT R2, R2, 0x1, RZ, 0xc0, !PT ;  /* 0x0000000102021812 */ /* 0x000fe200078ec0ff */
[----:B------:R-:W-:Y:S01]  /*6510*/  BSSY B1, `(.L_x_106) ;  /* 0x0000039000017945 */ /* 0x000fe20003800000 */
[----:B------:R-:W-:Y:S01]  /*6520*/  PLOP3.LUT P2, PT, PT, PT, UP1, 0x80, 0x8 ;  /* 0x000000000008781c */ /* 0x000fe20003f4f018 */
[----:B------:R-:W-:Y:S01]  /*6530*/  IMAD.IADD R82, R83, 0x1, R81 ;  /* 0x0000000153527824 */ /* 0x000fe200078e0251 */
[----:B------:R-:W-:Y:S01]  /*6540*/  ISETP.NE.U32.OR P5, PT, R2, 0x1, !P1 ;  /* 0x000000010200780c */ /* 0x000fe20004fa5470 */
[----:B------:R-:W-:Y:S01]  /*6550*/  IMAD.U32 R2, RZ, RZ, UR46 ;  /* 0x0000002eff027e24 */ /* 0x000fe2000f8e00ff */
[----:B------:R-:W-:Y:S01]  /*6560*/  LOP3.LUT P4, R89, R84, 0xff, RZ, 0xc0, !PT ;  /* 0x000000ff54597812 */ /* 0x000fe2000788c0ff */
[----:B------:R-:W-:Y:S01]  /*6570*/  IMAD.MOV.U32 R108, RZ, RZ, 0x1 ;  /* 0x00000001ff6c7424 */ /* 0x000fe200078e00ff */
[----:B------:R-:W-:Y:S01]  /*6580*/  P2R R101, PR, RZ, 0x20 ;  /* 0x00000020ff657803 */ /* 0x000fe20000000000 */
[----:B------:R-:W-:Y:S01]  /*6590*/  IMAD R39, R36, 0x40, R37 ;  /* 0x0000004024277824 */ /* 0x000fe200078e0225 */
[----:B-1----:R-:W-:Y:S01]  /*65a0*/  LEA R0, R2, UR47, 0x3 ;  /* 0x0000002f02007c11 */ /* 0x002fe2000f8e18ff */
[----:B------:R-:W-:Y:S01]  /*65b0*/  IMAD.U32 R109, RZ, RZ, UR46 ;  /* 0x0000002eff6d7e24 */ /* 0x000fe2000f8e00ff */
[----:B------:R-:W-:Y:S02]  /*65c0*/  SEL R2, RZ, 0xffffffff, P3 ;  /* 0xffffffffff027807 */ /* 0x000fe40001800000 */
[----:B------:R-:W-:Y:S02]  /*65d0*/  CS2R R74, SRZ ;  /* 0x00000000004a7805 */ /* 0x000fe4000001ff00 */
[----:B------:R-:W-:Y:S02]  /*65e0*/  CS2R R72, SRZ ;  /* 0x0000000000487805 */ /* 0x000fe4000001ff00 */
[----:B------:R-:W-:Y:S02]  /*65f0*/  CS2R R66, SRZ ;  /* 0x0000000000427805 */ /* 0x000fe4000001ff00 */
[----:B------:R-:W-:Y:S02]  /*6600*/  @P2 SEL R2, R5, R2, !P4 ;  /* 0x0000000205022207 */ /* 0x000fe40006000000 */
[----:B------:R-:W-:Y:S02]  /*6610*/  CS2R R64, SRZ ;  /* 0x0000000000407805 */ /* 0x000fe4000001ff00 */
[----:B------:R-:W-:Y:S02]  /*6620*/  @P5 SHF.L.U32 R7, R110, 0x1f, RZ ;  /* 0x0000001f6e075819 */ /* 0x000fe400000006ff */
[----:B------:R-:W-:Y:S02]  /*6630*/  CS2R R58, SRZ ;  /* 0x00000000003a7805 */ /* 0x000fe4000001ff00 */
[----:B------:R-:W-:Y:S02]  /*6640*/  LOP3.LUT R2, R2, 0x1, RZ, 0xc0, !PT ;  /* 0x0000000102027812 */ /* 0x000fe400078ec0ff */
[----:B------:R-:W-:Y:S01]  /*6650*/  CS2R R56, SRZ ;  /* 0x0000000000387805 */ /* 0x000fe2000001ff00 */
[----:B------:R-:W1:Y:S01]  /*6660*/  @P5 SYNCS.PHASECHK.TRANS64.TRYWAIT P1, [R0+URZ+0x100], R7 ;  /* 0x00010007000055a7 */ /* 0x000e6200080211ff */
[----:B------:R-:W-:Y:S02]  /*6670*/  CS2R R50, SRZ ;  /* 0x0000000000327805 */ /* 0x000fe4000001ff00 */
[----:B------:R-:W-:Y:S02]  /*6680*/  ISETP.NE.U32.AND P2, PT, R2, 0x1, PT ;  /* 0x000000010200780c */ /* 0x000fe40003f45070 */
[----:B------:R-:W-:Y:S01]  /*6690*/  CS2R R48, SRZ ;  /* 0x0000000000307805 */ /* 0x000fe2000001ff00 */
[----:B------:R-:W-:Y:S01]  /*66a0*/  IMAD.IADD R47, R83, 0x1, R80 ;  /* 0x00000001532f7824 */ /* 0x000fe200078e0250 */
[----:B------:R-:W-:Y:S01]  /*66b0*/  P2R R111, PR, RZ, 0x4 ;  /* 0x00000004ff6f7803 */ /* 0x000fe20000000000 */
[----:B------:R-:W-:Y:S01]  /*66c0*/  IMAD.IADD R46, R95, 0x1, R82 ;  /* 0x000000015f2e7824 */ /* 0x000fe200078e0252 */
[----:B------:R2:W4:Y:S01]  /*66d0*/  SYNCS.PHASECHK.TRANS64.TRYWAIT P0, [R102+URZ+0x160], R3 ;  /* 0x00016003660075a7 */ /* 0x00052200080011ff */
[----:B-1----:R-:W-:Y:S01]  /*66e0*/  @P5 SEL R108, RZ, 0x1, !P1 ;  /* 0x00000001ff6c5807 */ /* 0x002fe20004800000 */
[----:B--2---:R-:W-:Y:S06]  /*66f0*/  @!P5 BRA `(.L_x_107) ;  /* 0x000000000068d947 */ /* 0x004fec0003800000 */
[----:B------:R-:W-:Y:S01]  /*6700*/  ISETP.NE.AND P1, PT, R108, RZ, PT ;  /* 0x000000ff6c00720c */ /* 0x000fe20003f25270 */
[----:B------:R-:W-:Y:S01]  /*6710*/  BSSY B0, `(.L_x_108) ;  /* 0x000000d000007945 */ /* 0x000fe20003800000 */
[----:B------:R-:W-:Y:S02]  /*6720*/  CS2R R50, SRZ ;  /* 0x0000000000327805 */ /* 0x000fe4000001ff00 */
[----:B------:R-:W-:Y:S02]  /*6730*/  CS2R R48, SRZ ;  /* 0x0000000000307805 */ /* 0x000fe4000001ff00 */
[----:B------:R-:W-:Y:S02]  /*6740*/  CS2R R58, SRZ ;  /* 0x00000000003a7805 */ /* 0x000fe4000001ff00 */
[----:B------:R-:W-:Y:S02]  /*6750*/  CS2R R56, SRZ ;  /* 0x0000000000387805 */ /* 0x000fe4000001ff00 */
[----:B------:R-:W-:Y:S02]  /*6760*/  CS2R R66, SRZ ;  /* 0x0000000000427805 */ /* 0x000fe4000001ff00 */
[----:B------:R-:W-:Y:S02]  /*6770*/  CS2R R64, SRZ ;  /* 0x0000000000407805 */ /* 0x000fe4000001ff00 */
[----:B------:R-:W-:Y:S02]  /*6780*/  CS2R R74, SRZ ;  /* 0x00000000004a7805 */ /* 0x000fe4000001ff00 */
[----:B------:R-:W-:Y:S01]  /*6790*/  CS2R R72, SRZ ;  /* 0x0000000000487805 */ /* 0x000fe2000001ff00 */
[----:B------:R-:W-:Y:S06]  /*67a0*/  @P1 BRA `(.L_x_109) ;  /* 0x00000000000c1947 */ /* 0x000fec0003800000 */
[----:B------:R-:W-:Y:S04]  /*67b0*/  SHF.L.U32 R5, R110, 0x1f, RZ ;  /* 0x0000001f6e057819 */ /* 0x000fe800000006ff */
[----:B------:R-:W1:Y:S02]  /*67c0*/  SYNCS.PHASECHK.TRANS64.TRYWAIT P1, [R0+URZ+0x100], R5 ;  /* 0x00010005000075a7 */ /* 0x000e6400080211ff */
[----:B-1----:R-:W-:Y:S05]  /*67d0*/  @!P1 BRA `(.L_x_110) ;  /* 0x00000028008c9947 */ /* 0x002fea0003800000 */
.L_x_109:
[----:B------:R-:W-:Y:S05]  /*67e0*/  BSYNC B0 ;  /* 0x0000000000007941 */ /* 0x000fea0003800000 */
.L_x_108:
[----:B------:R-:W-:Y:S01]  /*67f0*/  ISETP.NE.AND P1, PT, R111, RZ, PT ;  /* 0x000000ff6f00720c */ /* 0x000fe20003f25270 */
[----:B------:R-:W-:Y:S04]  /*6800*/  UIADD3 UR4, UPT, UPT, UR46, 0x1, URZ ;  /* 0x000000012e047890 */ /* 0x000fe8000fffe0ff */
[----:B------:R-:W-:Y:S04]  /*6810*/  UISETP.NE.AND UP0, UPT, UR4, 0x3, UPT ;  /* 0x000000030400788c */ /* 0x000fe8000bf05270 */
[----:B------:R-:W-:Y:S02]  /*6820*/  USEL UR5, URZ, 0x1, UP0 ;  /* 0x00000001ff057887 */ /* 0x000fe40008000000 */
[----:B------:R-:W-:Y:S02]  /*6830*/  USEL UR4, UR4, URZ, UP0 ;  /* 0x000000ff04047287 */ /* 0x000fe40008000000 */
[----:B------:R2:W1:Y:S02]  /*6840*/  @P1 LDS.128 R48, [R83] ;  /* 0x0000000053301984 */ /* 0x0004640000000c00 */
[----:B------:R-:W-:Y:S02]  /*6850*/  LOP3.LUT R110, R110, UR5, RZ, 0x3c, !PT ;  /* 0x000000056e6e7c12 */ /* 0x000fe4000f8e3cff */
[----:B------:R2:W1:Y:S01]  /*6860*/  @P1 LDS.128 R56, [R82+0x10] ;  /* 0x0000100052381984 */ /* 0x0004620000000c00 */
[----:B------:R-:W-:Y:S03]  /*6870*/  IMAD.U32 R109, RZ, RZ, UR4 ;  /* 0x00000004ff6d7e24 */ /* 0x000fe6000f8e00ff */
[----:B------:R2:W1:Y:S04]  /*6880*/  @P1 LDS.128 R64, [R47+0x20] ;  /* 0x000020002f401984 */ /* 0x0004680000000c00 */
[----:B------:R2:W1:Y:S02]  /*6890*/  @P1 LDS.128 R72, [R46+0x10] ;  /* 0x000010002e481984 */ /* 0x0004640000000c00 */
.L_x_107:
[----:B------:R-:W-:Y:S05]  /*68a0*/  BSYNC B1 ;  /* 0x0000000000017941 */ /* 0x000fea0003800000 */
.L_x_106:
[----:B-1----:R-:W-:Y:S04]  /*68b0*/  SHF.R.U32.HI R0, RZ, 0x15, R39 ;  /* 0x00000015ff007819 */ /* 0x002fe80000011627 */
[----:B------:R-:W-:Y:S01]  /*68c0*/  LOP3.LUT P1, RZ, R0, 0x3, R85, 0x48, !PT ;  /* 0x0000000300ff7812 */ /* 0x000fe20007824855 */
[----:B------:R-:W-:Y:S01]  /*68d0*/  @!UPT UIADD3 URZ, UPT, UPT, URZ, URZ, URZ ;  /* 0x000000fffffff290 */ /* 0x000fe2000fffe0ff */
[----:B----4-:R-:W-:Y:S11]  /*68e0*/  @P0 BRA `(.L_x_111) ;  /* 0x0000000000080947 */ /* 0x010ff60003800000 */
[----:B------:R-:W1:Y:S02]  /*68f0*/  SYNCS.PHASECHK.TRANS64.TRYWAIT P0, [R102+URZ+0x160], R3 ;  /* 0x00016003660075a7 */ /* 0x000e6400080011ff */
[----:B-1----:R-:W-:Y:S05]  /*6900*/  @!P0 BRA `(.L_x_112) ;  /* 0x0000002800548947 */ /* 0x002fea0003800000 */
.L_x_111:
[----:B------:R-:W-:Y:S05]  /*6910*/  @!P1 BRA `(.L_x_113) ;  /* 0x0000000000409947 */ /* 0x000fea0003800000 */
[----:B------:R-:W4:Y:S01]  /*6920*/  LDCU.64 UR8, c[0x4][0x70] ;  /* 0x01000e00ff0877ac */ /* 0x000f220008000a00 */
[----:B-1----:R-:W-:Y:S01]  /*6930*/  MOV R3, 0x0 ;  /* 0x0000000000037802 */ /* 0x002fe20000000f00 */
[----:B------:R-:W-:Y:S02]  /*6940*/  HFMA2 R12, -RZ, RZ, 0, 5.9604644775390625e-08 ;  /* 0x00000001ff0c7431 */ /* 0x000fe400000001ff */
[----:B------:R-:W-:Y:S02]  /*6950*/  IMAD.MOV.U32 R8, RZ, RZ, 0x192 ;  /* 0x00000192ff087424 */ /* 0x000fe400078e00ff */
[----:B------:R-:W-:Y:S01]  /*6960*/  IMAD.MOV.U32 R13, RZ, RZ, RZ ;  /* 0x000000ffff0d7224 */ /* 0x000fe200078e00ff */
[----:B------:R-:W1:Y:S01]  /*6970*/  LDCU.64 UR6, c[0x4][0x78] ;  /* 0x01000f00ff0677ac */ /* 0x000e620008000a00 */
[----:B------:R-:W2:Y:S01]  /*6980*/  LDC.64 R2, c[0x4][R3] ;  /* 0x0100000003027b82 */ /* 0x000ea20000000a00 */
[----:B------:R-:W5:Y:S01]  /*6990*/  LDCU.64 UR4, c[0x4][0x10] ;  /* 0x01000200ff0477ac */ /* 0x000f620008000a00 */
[----:B----4-:R-:W-:Y:S01]  /*69a0*/  MOV R5, UR9 ;  /* 0x0000000900057c02 */ /* 0x010fe20008000f00 */
[----:B------:R-:W-:Y:S01]  /*69b0*/  IMAD.U32 R4, RZ, RZ, UR8 ;  /* 0x00000008ff047e24 */ /* 0x000fe2000f8e00ff */
[----:B-1----:R-:W-:Y:S01]  /*69c0*/  MOV R7, UR7 ;  /* 0x0000000700077c02 */ /* 0x002fe20008000f00 */
[----:B------:R-:W-:Y:S01]  /*69d0*/  IMAD.U32 R6, RZ, RZ, UR6 ;  /* 0x00000006ff067e24 */ /* 0x000fe2000f8e00ff */
[----:B-----5:R-:W-:Y:S01]  /*69e0*/  MOV R11, UR5 ;  /* 0x00000005000b7c02 */ /* 0x020fe20008000f00 */
[----:B------:R-:W-:Y:S02]  /*69f0*/  IMAD.U32 R10, RZ, RZ, UR4 ;  /* 0x00000004ff0a7e24 */ /* 0x000fe4000f8e00ff */
[----:B------:R-:W-:Y:S07]  /*6a00*/  LEPC R20, `(.L_x_113) ;  /* 0x000000001014794e */ /* 0x000fee0000000000 */
[----:B--23--:R-:W-:Y:S05]  /*6a10*/  CALL.ABS.NOINC R2 ;  /* 0x0000000002007343 */ /* 0x00cfea0003c00000 */
.L_x_113:
[C---:B------:R-:W-:Y:S01]  /*6a20*/  SHF.L.U32 R40, R48.reuse, 0x10, RZ ;  /* 0x0000001030287819 */ /* 0x040fe200000006ff */
[----:B------:R-:W-:Y:S05]  /*6a30*/  WARPSYNC.ALL ;  /* 0x0000000000007948 */ /* 0x000fea0003800000 */
[----:B------:R-:W-:Y:S01]  /*6a40*/  R2UR UR4, R39 ;  /* 0x00000000270472ca */ /* 0x000fe200000e0000 */
[----:B------:R-:W-:Y:S01]  /*6a50*/  BSSY.RECONVERGENT B0, `(.L_x_114) ;  /* 0x0000087000007945 */ /* 0x000fe20003800200 */
[----:B------:R-:W-:Y:S02]  /*6a60*/  LOP3.LUT R43, R48, 0xffff0000, RZ, 0xc0, !PT ;  /* 0xffff0000302b7812 */ /* 0x000fe400078ec0ff */
[----:B------:R-:W-:Y:S02]  /*6a70*/  SHF.L.U32 R42, R49, 0x10, RZ ;  /* 0x00000010312a7819 */ /* 0x000fe400000006ff */
[----:B------:R-:W-:Y:S02]  /*6a80*/  SHF.L.U32 R45, R51, 0x10, RZ ;  /* 0x00000010332d7819 */ /* 0x000fe400000006ff */
[----:B------:R-:W-:Y:S02]  /*6a90*/  LOP3.LUT R44, R75, 0xffff0000, RZ, 0xc0, !PT ;  /* 0xffff00004b2c7812 */ /* 0x000fe400078ec0ff */
[----:B------:R-:W-:Y:S03]  /*6aa0*/  ISETP.NE.AND P0, PT, R97, RZ, PT ;  /* 0x000000ff6100720c */ /* 0x000fe60003f05270 */
[----:B------:R-:W3:Y:S02]  /*6ab0*/  LDTM.x32 R4, tmem[UR4] ;  /* 0x00000004000479ee */ /* 0x000ee400082c0000 */
[C---:B---3--:R-:W-:Y:S01]  /*6ac0*/  FMUL R0, R38.reuse, R4 ;  /* 0x0000000426007220 */ /* 0x048fe20000400000 */
[C---:B------:R-:W-:Y:S01]  /*6ad0*/  FMUL R2, R38.reuse, R5 ;  /* 0x0000000526027220 */ /* 0x040fe20000400000 */
[C---:B-1----:R-:W-:Y:S01]  /*6ae0*/  FMUL R3, R38.reuse, R6 ;  /* 0x0000000626037220 */ /* 0x042fe20000400000 */
[----:B------:R-:W-:Y:S01]  /*6af0*/  FMUL R7, R38, R7 ;  /* 0x0000000726077220 */ /* 0x000fe20000400000 */
[----:B------:R-:W-:Y:S01]  /*6b00*/  FFMA R0, R41, R40, R0 ;  /* 0x0000002829007223 */ /* 0x000fe20000000000 */
[----:B------:R-:W-:Y:S01]  /*6b10*/  LOP3.LUT R40, R49, 0xffff0000, RZ, 0xc0, !PT ;  /* 0xffff000031287812 */ /* 0x000fe200078ec0ff */
[C---:B------:R-:W-:Y:S01]  /*6b20*/  FFMA R2, R41.reuse, R43, R2 ;  /* 0x0000002b29027223 */ /* 0x040fe20000000002 */
[C---:B------:R-:W-:Y:S01]  /*6b30*/  SHF.L.U32 R43, R50.reuse, 0x10, RZ ;  /* 0x00000010322b7819 */ /* 0x040fe200000006ff */
[C---:B------:R-:W-:Y:S01]  /*6b40*/  FFMA R3, R41.reuse, R42, R3 ;  /* 0x0000002a29037223 */ /* 0x040fe20000000003 */
[----:B------:R-:W-:Y:S01]  /*6b50*/  LOP3.LUT R42, R50, 0xffff0000, RZ, 0xc0, !PT ;  /* 0xffff0000322a7812 */ /* 0x000fe200078ec0ff */
[----:B------:R-:W-:Y:S01]  /*6b60*/  FMUL R4, R38, R8 ;  /* 0x0000000826047220 */ /* 0x000fe20000400000 */
[----:B------:R-:W-:Y:S01]  /*6b70*/  F2FP.BF16.F32.PACK_AB R52, R2, R0 ;  /* 0x000000000234723e */ /* 0x000fe200000010ff */
[----:B------:R-:W-:Y:S01]  /*6b80*/  FFMA R7, R41, R40, R7 ;  /* 0x0000002829077223 */ /* 0x000fe20000000007 */
[----:B------:R-:W-:Y:S01]  /*6b90*/  LOP3.LUT R40, R51, 0xffff0000, RZ, 0xc0, !PT ;  /* 0xffff000033287812 */ /* 0x000fe200078ec0ff */
[C---:B------:R-:W-:Y:S01]  /*6ba0*/  FMUL R5, R38.reuse, R9 ;  /* 0x0000000926057220 */ /* 0x040fe20000400000 */
[C---:B------:R-:W-:Y:S01]  /*6bb0*/  FMUL R6, R38.reuse, R10 ;  /* 0x0000000a26067220 */ /* 0x040fe20000400000 */
[----:B------:R-:W-:Y:S01]  /*6bc0*/  FMUL R11, R38, R11 ;  /* 0x0000000b260b7220 */ /* 0x000fe20000400000 */
[----:B------:R-:W-:Y:S01]  /*6bd0*/  F2FP.BF16.F32.PACK_AB R53, R7, R3 ;  /* 0x000000030735723e */ /* 0x000fe200000010ff */
[C---:B------:R-:W-:Y:S01]  /*6be0*/  FFMA R4, R41.reuse, R43, R4 ;  /* 0x0000002b29047223 */ /* 0x040fe20000000004 */
[C---:B------:R-:W-:Y:S01]  /*6bf0*/  SHF.L.U32 R43, R56.reuse, 0x10, RZ ;  /* 0x00000010382b7819 */ /* 0x040fe200000006ff */
[----:B------:R-:W-:Y:S01]  /*6c00*/  FFMA R5, R41, R42, R5 ;  /* 0x0000002a29057223 */ /* 0x000fe20000000005 */
[----:B------:R-:W-:Y:S01]  /*6c10*/  LOP3.LUT R42, R57, 0xffff0000, RZ, 0xc0, !PT ;  /* 0xffff0000392a7812 */ /* 0x000fe200078ec0ff */
[----:B------:R-:W-:Y:S01]  /*6c20*/  FFMA R6, R41, R45, R6 ;  /* 0x0000002d29067223 */ /* 0x000fe20000000006 */
[----:B------:R-:W-:Y:S01]  /*6c30*/  SHF.L.U32 R45, R57, 0x10, RZ ;  /* 0x00000010392d7819 */ /* 0x000fe200000006ff */
[----:B------:R-:W-:Y:S01]  /*6c40*/  FFMA R11, R41, R40, R11 ;  /* 0x00000028290b7223 */ /* 0x000fe2000000000b */
[----:B------:R-:W-:Y:S01]  /*6c50*/  LOP3.LUT R40, R56, 0xffff0000, RZ, 0xc0, !PT ;  /* 0xffff000038287812 */ /* 0x000fe200078ec0ff */
[C---:B------:R-:W-:Y:S01]  /*6c60*/  FMUL R8, R38.reuse, R12 ;  /* 0x0000000c26087220 */ /* 0x040fe20000400000 */
[----:B------:R-:W-:Y:S01]  /*6c70*/  F2FP.BF16.F32.PACK_AB R54, R5, R4 ;  /* 0x000000040536723e */ /* 0x000fe200000010ff */
[C---:B------:R-:W-:Y:S01]  /*6c80*/  FMUL R9, R38.reuse, R13 ;  /* 0x0000000d26097220 */ /* 0x040fe20000400000 */
[----:B------:R-:W-:Y:S01]  /*6c90*/  F2FP.BF16.F32.PACK_AB R55, R11, R6 ;  /* 0x000000060b37723e */ /* 0x000fe200000010ff */
[C---:B------:R-:W-:Y:S01]  /*6ca0*/  FMUL R10, R38.reuse, R14 ;  /* 0x0000000e260a7220 */ /* 0x040fe20000400000 */
[----:B------:R-:W-:Y:S01]  /*6cb0*/  FMUL R15, R38, R15 ;  /* 0x0000000f260f7220 */ /* 0x000fe20000400000 */
[----:B------:R-:W-:Y:S01]  /*6cc0*/  FFMA R8, R41, R43, R8 ;  /* 0x0000002b29087223 */ /* 0x000fe20000000008 */
[----:B------:R-:W-:Y:S01]  /*6cd0*/  SHF.L.U32 R43, R59, 0x10, RZ ;  /* 0x000000103b2b7819 */ /* 0x000fe200000006ff */
[C---:B------:R-:W-:Y:S01]  /*6ce0*/  FFMA R9, R41.reuse, R40, R9 ;  /* 0x0000002829097223 */ /* 0x040fe20000000009 */
[C---:B------:R-:W-:Y:S01]  /*6cf0*/  SHF.L.U32 R40, R58.reuse, 0x10, RZ ;  /* 0x000000103a287819 */ /* 0x040fe200000006ff */
        /* <DEDUP_REMOVED lines=8> */
[----:B------:R-:W-:Y:S01]  /*6d80*/  FMUL R14, R38, R18 ;  /* 0x00000012260e7220 */ /* 0x000fe20000400000 */
[----:B------:R-:W-:Y:S01]  /*6d90*/  FFMA R12, R41, R40, R12 ;  /* 0x00000028290c7223 */ /* 0x000fe2000000000c */
[----:B------:R-:W-:Y:S01]  /*6da0*/  LOP3.LUT R40, R59, 0xffff0000, RZ, 0xc0, !PT ;  /* 0xffff00003b287812 */ /* 0x000fe200078ec0ff */
[C---:B------:R-:W-:Y:S01]  /*6db0*/  FFMA R13, R41.reuse, R42, R13 ;  /* 0x0000002a290d7223 */ /* 0x040fe2000000000d */
[----:B------:R-:W-:Y:S01]  /*6dc0*/  LOP3.LUT R42, R64, 0xffff0000, RZ, 0xc0, !PT ;  /* 0xffff0000402a7812 */ /* 0x000fe200078ec0ff */
[----:B------:R-:W-:Y:S01]  /*6dd0*/  FMUL R19, R38, R19 ;  /* 0x0000001326137220 */ /* 0x000fe20000400000 */
[----:B------:R-:W-:Y:S01]  /*6de0*/  FFMA R14, R41, R43, R14 ;  /* 0x0000002b290e7223 */ /* 0x000fe2000000000e */
[----:B------:R-:W-:Y:S01]  /*6df0*/  SHF.L.U32 R43, R64, 0x10, RZ ;  /* 0x00000010402b7819 */ /* 0x000fe200000006ff */
[----:B------:R1:W-:Y:S01]  /*6e00*/  STS.128 [R83], R52 ;  /* 0x0000003453007388 */ /* 0x0003e20000000c00 */
[----:B------:R-:W-:Y:S01]  /*6e10*/  F2FP.BF16.F32.PACK_AB R62, R13, R12 ;  /* 0x0000000c0d3e723e */ /* 0x000fe200000010ff */
[C---:B------:R-:W-:Y:S01]  /*6e20*/  FMUL R16, R38.reuse, R20 ;  /* 0x0000001426107220 */ /* 0x040fe20000400000 */
        /* <DEDUP_REMOVED lines=8> */
[C---:B------:R-:W-:Y:S01]  /*6eb0*/  FFMA R17, R41.reuse, R42, R17 ;  /* 0x0000002a29117223 */ /* 0x040fe20000000011 */
[----:B------:R-:W-:Y:S01]  /*6ec0*/  FFMA R18, R41, R45, R18 ;  /* 0x0000002d29127223 */ /* 0x000fe20000000012 */
[----:B------:R1:W-:Y:S01]  /*6ed0*/  STS.128 [R82+0x10], R60 ;  /* 0x0000103c52007388 */ /* 0x0003e20000000c00 */
[----:B------:R-:W-:Y:S01]  /*6ee0*/  SHF.L.U32 R45, R67, 0x10, RZ ;  /* 0x00000010432d7819 */ /* 0x000fe200000006ff */
[----:B------:R-:W-:Y:S01]  /*6ef0*/  FFMA R23, R41, R40, R23 ;  /* 0x0000002829177223 */ /* 0x000fe20000000017 */
[----:B------:R-:W-:Y:S01]  /*6f00*/  LOP3.LUT R40, R66, 0xffff0000, RZ, 0xc0, !PT ;  /* 0xffff000042287812 */ /* 0x000fe200078ec0ff */
[C---:B------:R-:W-:Y:S01]  /*6f10*/  FMUL R20, R38.reuse, R24 ;  /* 0x0000001826147220 */ /* 0x040fe20000400000 */
[----:B------:R-:W-:Y:S01]  /*6f20*/  LOP3.LUT R42, R67, 0xffff0000, RZ, 0xc0, !PT ;  /* 0xffff0000432a7812 */ /* 0x000fe200078ec0ff */
[C---:B------:R-:W-:Y:S01]  /*6f30*/  FMUL R21, R38.reuse, R25 ;  /* 0x0000001926157220 */ /* 0x040fe20000400000 */
[----:B------:R-:W-:Y:S01]  /*6f40*/  F2FP.BF16.F32.PACK_AB R68, R17, R16 ;  /* 0x000000101144723e */ /* 0x000fe200000010ff */
[C---:B------:R-:W-:Y:S01]  /*6f50*/  FMUL R22, R38.reuse, R26 ;  /* 0x0000001a26167220 */ /* 0x040fe20000400000 */
[----:B------:R-:W-:Y:S01]  /*6f60*/  FMUL R27, R38, R27 ;  /* 0x0000001b261b7220 */ /* 0x000fe20000400000 */
[C---:B------:R-:W-:Y:S01]  /*6f70*/  FFMA R20, R41.reuse, R43, R20 ;  /* 0x0000002b29147223 */ /* 0x040fe20000000014 */
[C---:B------:R-:W-:Y:S01]  /*6f80*/  FFMA R21, R41.reuse, R40, R21 ;  /* 0x0000002829157223 */ /* 0x040fe20000000015 */
[C---:B------:R-:W-:Y:S01]  /*6f90*/  FFMA R22, R41.reuse, R45, R22 ;  /* 0x0000002d29167223 */ /* 0x040fe20000000016 */
[----:B------:R-:W-:Y:S01]  /*6fa0*/  FFMA R27, R41, R42, R27 ;  /* 0x0000002a291b7223 */ /* 0x000fe2000000001b */
[----:B------:R-:W-:Y:S01]  /*6fb0*/  SHF.L.U32 R40, R72, 0x10, RZ ;  /* 0x0000001048287819 */ /* 0x000fe200000006ff */
[----:B------:R-:W-:Y:S01]  /*6fc0*/  FMUL R24, R38, R28 ;  /* 0x0000001c26187220 */ /* 0x000fe20000400000 */
[----:B------:R-:W-:Y:S01]  /*6fd0*/  LOP3.LUT R42, R72, 0xffff0000, RZ, 0xc0, !PT ;  /* 0xffff0000482a7812 */ /* 0x000fe200078ec0ff */
[C---:B------:R-:W-:Y:S01]  /*6fe0*/  FMUL R25, R38.reuse, R29 ;  /* 0x0000001d26197220 */ /* 0x040fe20000400000 */
[----:B------:R-:W-:Y:S01]  /*6ff0*/  SHF.L.U32 R43, R73, 0x10, RZ ;  /* 0x00000010492b7819 */ /* 0x000fe200000006ff */
[C---:B------:R-:W-:Y:S01]  /*7000*/  FMUL R26, R38.reuse, R30 ;  /* 0x0000001e261a7220 */ /* 0x040fe20000400000 */
[C---:B------:R-:W-:Y:S01]  /*7010*/  FFMA R24, R41.reuse, R40, R24 ;  /* 0x0000002829187223 */ /* 0x040fe20000000018 */
[----:B------:R-:W-:Y:S01]  /*7020*/  FFMA R25, R41, R42, R25 ;  /* 0x0000002a29197223 */ /* 0x000fe20000000019 */
[----:B------:R-:W-:Y:S01]  /*7030*/  LOP3.LUT R40, R73, 0xffff0000, RZ, 0xc0, !PT ;  /* 0xffff000049287812 */ /* 0x000fe200078ec0ff */
[----:B------:R-:W-:Y:S01]  /*7040*/  FFMA R26, R41, R43, R26 ;  /* 0x0000002b291a7223 */ /* 0x000fe2000000001a */
[----:B------:R-:W-:Y:S01]  /*7050*/  FMUL R31, R38, R31 ;  /* 0x0000001f261f7220 */ /* 0x000fe20000400000 */
[----:B------:R-:W-:Y:S01]  /*7060*/  SHF.L.U32 R43, R74, 0x10, RZ ;  /* 0x000000104a2b7819 */ /* 0x000fe200000006ff */
[----:B------:R-:W-:Y:S01]  /*7070*/  FMUL R28, R38, R32 ;  /* 0x00000020261c7220 */ /* 0x000fe20000400000 */
[----:B------:R-:W-:Y:S01]  /*7080*/  LOP3.LUT R42, R74, 0xffff0000, RZ, 0xc0, !PT ;  /* 0xffff00004a2a7812 */ /* 0x000fe200078ec0ff */
[C---:B------:R-:W-:Y:S01]  /*7090*/  FMUL R29, R38.reuse, R33 ;  /* 0x00000021261d7220 */ /* 0x040fe20000400000 */
[----:B------:R-:W-:Y:S01]  /*70a0*/  SHF.L.U32 R45, R75, 0x10, RZ ;  /* 0x000000104b2d7819 */ /* 0x000fe200000006ff */
[C---:B------:R-:W-:Y:S01]  /*70b0*/  FMUL R30, R38.reuse, R34 ;  /* 0x00000022261e7220 */ /* 0x040fe20000400000 */
[----:B------:R-:W-:Y:S01]  /*70c0*/  FFMA R31, R41, R40, R31 ;  /* 0x00000028291f7223 */ /* 0x000fe2000000001f */
[----:B------:R-:W-:Y:S01]  /*70d0*/  FMUL R35, R38, R35 ;  /* 0x0000002326237220 */ /* 0x000fe20000400000 */
[----:B------:R-:W-:Y:S01]  /*70e0*/  F2FP.BF16.F32.PACK_AB R69, R23, R18 ;  /* 0x000000121745723e */ /* 0x000fe200000010ff */
[----:B------:R-:W-:Y:S01]  /*70f0*/  FFMA R28, R41, R43, R28 ;  /* 0x0000002b291c7223 */ /* 0x000fe2000000001c */
[----:B------:R-:W-:Y:S01]  /*7100*/  F2FP.BF16.F32.PACK_AB R70, R21, R20 ;  /* 0x000000141546723e */ /* 0x000fe200000010ff */
[----:B------:R-:W-:Y:S01]  /*7110*/  FFMA R29, R41, R42, R29 ;  /* 0x0000002a291d7223 */ /* 0x000fe2000000001d */
[----:B------:R-:W-:Y:S01]  /*7120*/  F2FP.BF16.F32.PACK_AB R71, R27, R22 ;  /* 0x000000161b47723e */ /* 0x000fe200000010ff */
[C---:B------:R-:W-:Y:S01]  /*7130*/  FFMA R30, R41.reuse, R45, R30 ;  /* 0x0000002d291e7223 */ /* 0x040fe2000000001e */
[----:B------:R-:W-:Y:S01]  /*7140*/  FFMA R35, R41, R44, R35 ;  /* 0x0000002c29237223 */ /* 0x000fe20000000023 */
[----:B------:R-:W-:Y:S02]  /*7150*/  F2FP.BF16.F32.PACK_AB R104, R25, R24 ;  /* 0x000000181968723e */ /* 0x000fe400000010ff */
[----:B------:R1:W-:Y:S01]  /*7160*/  STS.128 [R47+0x20], R68 ;  /* 0x000020442f007388 */ /* 0x0003e20000000c00 */
[----:B------:R-:W-:Y:S02]  /*7170*/  F2FP.BF16.F32.PACK_AB R105, R31, R26 ;  /* 0x0000001a1f69723e */ /* 0x000fe400000010ff */
[----:B------:R-:W-:Y:S02]  /*7180*/  F2FP.BF16.F32.PACK_AB R106, R29, R28 ;  /* 0x0000001c1d6a723e */ /* 0x000fe400000010ff */
[----:B------:R-:W-:Y:S05]  /*7190*/  F2FP.BF16.F32.PACK_AB R107, R35, R30 ;  /* 0x0000001e236b723e */ /* 0x000fea00000010ff */
[----:B------:R1:W-:Y:S01]  /*71a0*/  STS.128 [R46+0x10], R104 ;  /* 0x000010682e007388 */ /* 0x0003e20000000c00 */
[----:B------:R-:W-:Y:S01]  /*71b0*/  @!PT LDS RZ, [RZ] ;  /* 0x00000000fffff984 */ /* 0x000fe20000000800 */
[----:B------:R-:W-:Y:S01]  /*71c0*/  @!PT LDS RZ, [RZ] ;  /* 0x00000000fffff984 */ /* 0x000fe20000000800 */
[----:B------:R-:W-:Y:S01]  /*71d0*/  @!PT LDS RZ, [RZ] ;  /* 0x00000000fffff984 */ /* 0x000fe20000000800 */
[----:B------:R-:W-:Y:S01]  /*71e0*/  @!PT LDS RZ, [RZ] ;  /* 0x00000000fffff984 */ /* 0x000fe20000000800 */
[----:B------:R3:W-:Y:S07]  /*71f0*/  MEMBAR.ALL.CTA ;  /* 0x0000000000007992 */ /* 0x0007ee0000008000 */
[----:B---3--:R-:W3:Y:S02]  /*7200*/  FENCE.VIEW.ASYNC.S ;  /* 0x00000000000073c6 */ /* 0x008ee40000000000 */
[----:B---3--:R-:W-:Y:S06]  /*7210*/  BAR.SYNC.DEFER_BLOCKING 0x1, 0x80 ;  /* 0x0042000000007b1d */ /* 0x008fec0000010000 */
[----:B------:R-:W-:Y:S05]  /*7220*/  @P0 BRA `(.L_x_115) ;  /* 0x0000000000240947 */ /* 0x000fea0003800000 */
[----:B------:R-:W3:Y:S01]  /*7230*/  LDCU.64 UR6, c[0x0][0x348] ;  /* 0x00006900ff0677ac */ /* 0x000ee20008000a00 */
[----:B------:R-:W-:Y:S01]  /*7240*/  R2UR UR5, R103 ;  /* 0x00000000670572ca */ /* 0x000fe200000e0000 */
[----:B------:R-:W-:Y:S11]  /*7250*/  UMOV UR51, UR36 ;  /* 0x0000002400337c82 */ /* 0x000ff60008000000 */
[----:B------:R-:W-:Y:S01]  /*7260*/  @!UPT UIADD3 URZ, UPT, UPT, URZ, URZ, URZ ;  /* 0x000000fffffff290 */ /* 0x000fe2000fffe0ff */
[----:B------:R-:W-:Y:S02]  /*7270*/  UIADD3 UR48, UPT, UPT, UR47, 0x200, UR5 ;  /* 0x000002002f307890 */ /* 0x000fe4000fffe005 */
[----:B---3--:R-:W-:Y:S04]  /*7280*/  UIADD3 UR4, UP0, UPT, UR6, 0x680, URZ ;  /* 0x0000068006047890 */ /* 0x008fe8000ff1e0ff */
[----:B------:R-:W-:Y:S09]  /*7290*/  UIADD3.X UR5, UPT, UPT, URZ, UR7, URZ, UP0, !UPT ;  /* 0x00000007ff057290 */ /* 0x000ff200087fe4ff */
[----:B------:R3:W-:Y:S02]  /*72a0*/  UTMASTG.3D [UR48], [UR4] ;  /* 0x00000030040073b5 */ /* 0x0007e40008010000 */
[----:B---3--:R0:W-:Y:S02]  /*72b0*/  UTMACMDFLUSH ;  /* 0x00000000000079b7 */ /* 0x0081e40000000000 */
.L_x_115:
[----:B------:R-:W-:Y:S05]  /*72c0*/  BSYNC.RECONVERGENT B0 ;  /* 0x0000000000007941 */ /* 0x000fea0003800200 */
.L_x_114:
[----:B------:R-:W-:Y:S01]  /*72d0*/  UIADD3 UR44, UPT, UPT, UR46, 0x1, URZ ;  /* 0x000000012e2c7890 */ /* 0x000fe2000fffe0ff */
[----:B------:R-:W-:Y:S03]  /*72e0*/  BSSY.RECONVERGENT B0, `(.L_x_116) ;  /* 0x0000005000007945 */ /* 0x000fe60003800200 */
[----:B------:R-:W-:Y:S04]  /*72f0*/  UISETP.NE.AND UP0, UPT, UR44, 0x3, UPT ;  /* 0x000000032c00788c */ /* 0x000fe8000bf05270 */
[----:B------:R-:W-:Y:S01]  /*7300*/  USEL UR45, UR44, URZ, UP0 ;  /* 0x000000ff2c2d7287 */ /* 0x000fe20008000000 */
[----:B------:R-:W-:Y:S11]  /*7310*/  @P0 BRA `(.L_x_117) ;  /* 0x0000000000040947 */ /* 0x000ff60003800000 */
[----:B------:R-:W-:Y:S04]  /*7320*/  DEPBAR.LE SB0, 0x1 ;  /* 0x000080400000791a */ /* 0x000fe80000000000 */
.L_x_117:
[----:B------:R-:W-:Y:S05]  /*7330*/  BSYNC.RECONVERGENT B0 ;  /* 0x0000000000007941 */ /* 0x000fea0003800200 */
.L_x_116:
[----:B------:R-:W-:Y:S01]  /*7340*/  BAR.SYNC.DEFER_BLOCKING 0x1, 0x80 ;  /* 0x0042000000007b1d */ /* 0x000fe20000010000 */
[----:B------:R-:W-:Y:S01]  /*7350*/  ISETP.NE.AND P1, PT, R101, RZ, PT ;  /* 0x000000ff6500720c */ /* 0x000fe20003f25270 */
[----:B------:R-:W-:Y:S01]  /*7360*/  UISETP.NE.AND UP0, UPT, UR53, URZ, UPT ;  /* 0x000000ff3500728c */ /* 0x000fe2000bf05270 */
[----:B------:R-:W-:Y:S11]  /*7370*/  LEA R3, R109, UR47, 0x3 ;  /* 0x0000002f6d037c11 */ /* 0x000ff6000f8e18ff */
[----:B------:R-:W-:Y:S01]  /*7380*/  @P1 SHF.L.U32 R4, R110, 0x1f, RZ ;  /* 0x0000001f6e041819 */ /* 0x000fe200000006ff */
[----:B------:R-:W-:Y:S06]  /*7390*/  BRA.U !UP0, `(.L_x_118) ;  /* 0x0000000108247547 */ /* 0x000fec000b800000 */
[----:B------:R-:W3:Y:S01]  /*73a0*/  S2R R0, SR_CgaCtaId ;  /* 0x0000000000007919 */ /* 0x000ee20000008800 */
[----:B------:R-:W-:Y:S01]  /*73b0*/  IMAD.U32 R2, RZ, RZ, UR52 ;  /* 0x00000034ff027e24 */ /* 0x000fe2000f8e00ff */
[----:B------:R-:W-:Y:S04]  /*73c0*/  UIADD3 UR4, UPT, UPT, UR52, 0x1, URZ ;  /* 0x0000000134047890 */ /* 0x000fe8000fffe0ff */
[----:B------:R-:W-:Y:S01]  /*73d0*/  @P1 LEA R2, R2, UR47, 0x3 ;  /* 0x0000002f02021c11 */ /* 0x000fe2000f8e18ff */
[----:B------:R-:W-:Y:S04]  /*73e0*/  UISETP.NE.AND UP0, UPT, UR4, 0x3, UPT ;  /* 0x000000030400788c */ /* 0x000fe8000bf05270 */
[----:B------:R-:W-:Y:S01]  /*73f0*/  @P1 VIADD R5, R2, 0x118 ;  /* 0x0000011802051836 */ /* 0x000fe20000000000 */
[----:B------:R-:W-:Y:S04]  /*7400*/  USEL UR52, UR4, URZ, UP0 ;  /* 0x000000ff04347287 */ /* 0x000fe80008000000 */
[----:B---3--:R-:W-:Y:S04]  /*7410*/  @P1 PRMT R0, R0, 0x654, R5 ;  /* 0x0000065400001816 */ /* 0x008fe80000000005 */
[----:B------:R3:W-:Y:S04]  /*7420*/  @P1 SYNCS.ARRIVE.TRANS64.RED.A1T0 RZ, [R0+URZ], RZ ;  /* 0x000000ff00ff19a7 */ /* 0x0007e800081004ff */
.L_x_118:
[----:B------:R-:W4:Y:S01]  /*7430*/  @P1 SYNCS.PHASECHK.TRANS64.TRYWAIT P0, [R3+URZ+0x100], R4 ;  /* 0x00010004030015a7 */ /* 0x000f2200080011ff */
[----:B------:R-:W-:Y:S01]  /*7440*/  BSSY B1, `(.L_x_119) ;  /* 0x0000015000017945 */ /* 0x000fe20003800000 */
[----:B----4-:R-:W-:Y:S03]  /*7450*/  @P1 SEL R108, RZ, 0x1, !P0 ;  /* 0x00000001ff6c1807 */ /* 0x010fe60004000000 */
[----:B------:R-:W-:Y:S05]  /*7460*/  @!P1 BRA `(.L_x_120) ;  /* 0x0000000000489947 */ /* 0x000fea0003800000 */
[----:B------:R-:W-:Y:S01]  /*7470*/  ISETP.NE.AND P1, PT, R111, RZ, PT ;  /* 0x000000ff6f00720c */ /* 0x000fe20003f25270 */
[----:B------:R-:W-:Y:S01]  /*7480*/  BSSY B0, `(.L_x_121) ;  /* 0x000000a000007945 */ /* 0x000fe20003800000 */
[----:B------:R-:W-:Y:S11]  /*7490*/  ISETP.NE.AND P0, PT, R108, RZ, PT ;  /* 0x000000ff6c00720c */ /* 0x000ff60003f05270 */
[----:B------:R-:W-:Y:S04]  /*74a0*/  @P1 IMAD R109, R109, 0x2000, R96 ;  /* 0x000020006d6d1824 */ /* 0x000fe800078e0260 */
[----:B------:R-:W-:Y:S01]  /*74b0*/  @P1 IMAD.IADD R4, R81, 0x1, R109 ;  /* 0x0000000151041824 */ /* 0x000fe200078e026d */
[----:B------:R-:W-:Y:S03]  /*74c0*/  @P1 IADD3 R2, PT, PT, R80, R109, RZ ;  /* 0x0000006d50021210 */ /* 0x000fe60007ffe0ff */
[----:B---3--:R-:W-:Y:S01]  /*74d0*/  @P1 IMAD.IADD R0, R95, 0x1, R4 ;  /* 0x000000015f001824 */ /* 0x008fe200078e0204 */
[----:B------:R-:W-:Y:S06]  /*74e0*/  @P0 BRA `(.L_x_122) ;  /* 0x00000000000c0947 */ /* 0x000fec0003800000 */
[----:B------:R-:W-:Y:S04]  /*74f0*/  SHF.L.U32 R110, R110, 0x1f, RZ ;  /* 0x0000001f6e6e7819 */ /* 0x000fe800000006ff */
[----:B------:R-:W3:Y:S02]  /*7500*/  SYNCS.PHASECHK.TRANS64.TRYWAIT P0, [R3+URZ+0x100], R110 ;  /* 0x0001006e030075a7 */ /* 0x000ee400080011ff */
[----:B---3--:R-:W-:Y:S05]  /*7510*/  @!P0 BRA `(.L_x_123) ;  /* 0x0000001c00648947 */ /* 0x008fea0003800000 */
.L_x_122:
[----:B------:R-:W-:Y:S05]  /*7520*/  BSYNC B0 ;  /* 0x0000000000007941 */ /* 0x000fea0003800000 */
.L_x_121:
[----:B------:R-:W-:Y:S11]  /*7530*/  ISETP.NE.AND P0, PT, R111, RZ, PT ;  /* 0x000000ff6f00720c */ /* 0x000ff60003f05270 */
[----:B------:R-:W-:Y:S02]  /*7540*/  @!UPT UIADD3 URZ, UPT, UPT, URZ, URZ, URZ ;  /* 0x000000fffffff290 */ /* 0x000fe4000fffe0ff */
[----:B------:R4:W1:Y:S04]  /*7550*/  @P0 LDS.128 R48, [R109] ;  /* 0x000000006d300984 */ /* 0x0008680000000c00 */
[----:B------:R4:W1:Y:S04]  /*7560*/  @P0 LDS.128 R64, [R2+0x20] ;  /* 0x0000200002400984 */ /* 0x0008680000000c00 */
[----:B------:R4:W1:Y:S04]  /*7570*/  @P0 LDS.128 R56, [R4+0x10] ;  /* 0x0000100004380984 */ /* 0x0008680000000c00 */
[----:B------:R4:W1:Y:S02]  /*7580*/  @P0 LDS.128 R72, [R0+0x10] ;  /* 0x0000100000480984 */ /* 0x0008640000000c00 */
.L_x_120:
[----:B------:R-:W-:Y:S05]  /*7590*/  BSYNC B1 ;  /* 0x0000000000017941 */ /* 0x000fea0003800000 */
.L_x_119:
[----:B---34-:R-:W-:Y:S05]  /*75a0*/  VIADD R0, R39, 0x20 ;  /* 0x0000002027007836 */ /* 0x018fea0000000000 */
[----:B------:R-:W-:Y:S04]  /*75b0*/  SHF.R.U32.HI R0, RZ, 0x15, R0 ;  /* 0x00000015ff007819 */ /* 0x000fe80000011600 */
[----:B------:R-:W-:Y:S11]  /*75c0*/  LOP3.LUT P0, RZ, R0, 0x3, R85, 0x48, !PT ;  /* 0x0000000300ff7812 */ /* 0x000ff60007804855 */
[----:B------:R-:W-:Y:S02]  /*75d0*/  @!UPT UIADD3 URZ, UPT, UPT, URZ, URZ, URZ ;  /* 0x000000fffffff290 */ /* 0x000fe4000fffe0ff */
[----:B------:R-:W-:Y:S05]  /*75e0*/  @!P0 BRA `(.L_x_124) ;  /* 0x0000000000408947 */ /* 0x000fea0003800000 */
[----:B------:R-:W3:Y:S01]  /*75f0*/  LDCU.64 UR8, c[0x4][0x70] ;  /* 0x01000e00ff0877ac */ /* 0x000ee20008000a00 */
[----:B------:R-:W-:Y:S01]  /*7600*/  MOV R3, 0x0 ;  /* 0x0000000000037802 */ /* 0x000fe20000000f00 */
[----:B------:R-:W-:Y:S02]  /*7610*/  HFMA2 R12, -RZ, RZ, 0, 5.9604644775390625e-08 ;  /* 0x00000001ff0c7431 */ /* 0x000fe400000001ff */
[----:B------:R-:W-:Y:S02]  /*7620*/  IMAD.MOV.U32 R8, RZ, RZ, 0x192 ;  /* 0x00000192ff087424 */ /* 0x000fe400078e00ff */
[----:B------:R-:W-:Y:S01]  /*7630*/  IMAD.MOV.U32 R13, RZ, RZ, RZ ;  /* 0x000000ffff0d7224 */ /* 0x000fe200078e00ff */
[----:B------:R-:W4:Y:S01]  /*7640*/  LDCU.64 UR6, c[0x4][0x78] ;  /* 0x01000f00ff0677ac */ /* 0x000f220008000a00 */
[----:B------:R-:W1:Y:S01]  /*7650*/  LDC.64 R2, c[0x4][R3] ;  /* 0x0100000003027b82 */ /* 0x000e620000000a00 */
[----:B------:R-:W5:Y:S01]  /*7660*/  LDCU.64 UR4, c[0x4][0x10] ;  /* 0x01000200ff0477ac */ /* 0x000f620008000a00 */
[----:B---3--:R-:W-:Y:S01]  /*7670*/  MOV R5, UR9 ;  /* 0x0000000900057c02 */ /* 0x008fe20008000f00 */
[----:B------:R-:W-:Y:S01]  /*7680*/  IMAD.U32 R4, RZ, RZ, UR8 ;  /* 0x00000008ff047e24 */ /* 0x000fe2000f8e00ff */
[----:B----4-:R-:W-:Y:S01]  /*7690*/  MOV R7, UR7 ;  /* 0x0000000700077c02 */ /* 0x010fe20008000f00 */
[----:B------:R-:W-:Y:S01]  /*76a0*/  IMAD.U32 R6, RZ, RZ, UR6 ;  /* 0x00000006ff067e24 */ /* 0x000fe2000f8e00ff */
[----:B-----5:R-:W-:Y:S01]  /*76b0*/  MOV R11, UR5 ;  /* 0x00000005000b7c02 */ /* 0x020fe20008000f00 */
[----:B------:R-:W-:Y:S02]  /*76c0*/  IMAD.U32 R10, RZ, RZ, UR4 ;  /* 0x00000004ff0a7e24 */ /* 0x000fe4000f8e00ff */
[----:B------:R-:W-:Y:S07]  /*76d0*/  LEPC R20, `(.L_x_124) ;  /* 0x000000001014794e */ /* 0x000fee0000000000 */
[----:B-12---:R-:W-:Y:S05]  /*76e0*/  CALL.ABS.NOINC R2 ;  /* 0x0000000002007343 */ /* 0x006fea0003c00000 */
.L_x_124:
[----:B------:R-:W-:Y:S01]  /*76f0*/  ISETP.NE.AND P0, PT, R97, RZ, PT ;  /* 0x000000ff6100720c */ /* 0x000fe20003f05270 */
[----:B------:R-:W-:Y:S05]  /*7700*/  WARPSYNC.ALL ;  /* 0x0000000000007948 */ /* 0x000fea0003800000 */
[----:B------:R-:W-:Y:S01]  /*7710*/  R2UR UR4, R39 ;  /* 0x00000000270472ca */ /* 0x000fe200000e0000 */
[----:B------:R-:W3:Y:S01]  /*7720*/  S2UR UR6, SR_CgaCtaId ;  /* 0x00000000000679c3 */ /* 0x000ee20000008800 */
[----:B------:R-:W-:Y:S01]  /*7730*/  R2UR UR5, R102 ;  /* 0x00000000660572ca */ /* 0x000fe200000e0000 */
[----:B------:R-:W-:Y:S01]  /*7740*/  BSSY.RECONVERGENT B0, `(.L_x_125) ;  /* 0x0000090000007945 */ /* 0x000fe20003800200 */
[C---:B-1----:R-:W-:Y:S02]  /*7750*/  SHF.L.U32 R40, R48.reuse, 0x10, RZ ;  /* 0x0000001030287819 */ /* 0x042fe400000006ff */
[----:B------:R-:W-:Y:S02]  /*7760*/  LOP3.LUT R42, R48, 0xffff0000, RZ, 0xc0, !PT ;  /* 0xffff0000302a7812 */ /* 0x000fe400078ec0ff */
[C---:B------:R-:W-:Y:S02]  /*7770*/  SHF.L.U32 R43, R49.reuse, 0x10, RZ ;  /* 0x00000010312b7819 */ /* 0x040fe400000006ff */
[----:B------:R-:W-:Y:S02]  /*7780*/  LOP3.LUT R44, R49, 0xffff0000, RZ, 0xc0, !PT ;  /* 0xffff0000312c7812 */ /* 0x000fe400078ec0ff */
[C---:B------:R-:W-:Y:S01]  /*7790*/  SHF.L.U32 R45, R50.reuse, 0x10, RZ ;  /* 0x00000010322d7819 */ /* 0x040fe200000006ff */
[----:B------:R-:W1:Y:S01]  /*77a0*/  LDTM.x32 R4, tmem[UR4+0x20] ;  /* 0x00002004000479ee */ /* 0x000e6200082c0000 */
[----:B--2---:R-:W-:Y:S01]  /*77b0*/  LOP3.LUT R46, R50, 0xffff0000, RZ, 0xc0, !PT ;  /* 0xffff0000322e7812 */ /* 0x004fe200078ec0ff */
[----:B------:R-:W-:Y:S01]  /*77c0*/  USHF.L.U32 UR4, UR45, 0xd, URZ ;  /* 0x0000000d2d047899 */ /* 0x000fe200080006ff */
[C---:B------:R-:W-:Y:S01]  /*77d0*/  SHF.L.U32 R47, R51.reuse, 0x10, RZ ;  /* 0x00000010332f7819 */ /* 0x040fe200000006ff */
[----:B------:R-:W-:Y:S01]  /*77e0*/  NOP ;  /* 0x0000000000007918 */ /* 0x000fe20000000000 */
[----:B------:R-:W-:Y:S01]  /*77f0*/  LOP3.LUT R49, R51, 0xffff0000, RZ, 0xc0, !PT ;  /* 0xffff000033317812 */ /* 0x000fe200078ec0ff */
[----:B------:R-:W-:Y:S01]  /*7800*/  UIADD3 UR5, UPT, UPT, UR5, 0x180, URZ ;  /* 0x0000018005057890 */ /* 0x000fe2000fffe0ff */
[C---:B------:R-:W-:Y:S02]  /*7810*/  SHF.L.U32 R48, R56.reuse, 0x10, RZ ;  /* 0x0000001038307819 */ /* 0x040fe400000006ff */
[----:B------:R-:W-:Y:S02]  /*7820*/  LOP3.LUT R51, R56, 0xffff0000, RZ, 0xc0, !PT ;  /* 0xffff000038337812 */ /* 0x000fe400078ec0ff */
[C---:B------:R-:W-:Y:S02]  /*7830*/  SHF.L.U32 R50, R57.reuse, 0x10, RZ ;  /* 0x0000001039327819 */ /* 0x040fe400000006ff */
[----:B------:R-:W-:Y:S02]  /*7840*/  LOP3.LUT R52, R57, 0xffff0000, RZ, 0xc0, !PT ;  /* 0xffff000039347812 */ /* 0x000fe400078ec0ff */
[----:B------:R-:W-:Y:S02]  /*7850*/  IADD3 R103, PT, PT, R96, UR4, RZ ;  /* 0x0000000460677c10 */ /* 0x000fe4000fffe0ff */
[C---:B------:R-:W-:Y:S02]  /*7860*/  SHF.L.U32 R53, R58.reuse, 0x10, RZ ;  /* 0x000000103a357819 */ /* 0x040fe400000006ff */
[----:B------:R-:W-:Y:S02]  /*7870*/  LOP3.LUT R54, R58, 0xffff0000, RZ, 0xc0, !PT ;  /* 0xffff00003a367812 */ /* 0x000fe400078ec0ff */
[C---:B------:R-:W-:Y:S02]  /*7880*/  SHF.L.U32 R55, R59.reuse, 0x10, RZ ;  /* 0x000000103b377819 */ /* 0x040fe400000006ff */
[----:B------:R-:W-:Y:S01]  /*7890*/  LOP3.LUT R56, R59, 0xffff0000, RZ, 0xc0, !PT ;  /* 0xffff00003b387812 */ /* 0x000fe200078ec0ff */
[C---:B-1----:R-:W-:Y:S01]  /*78a0*/  FMUL R4, R38.reuse, R4 ;  /* 0x0000000426047220 */ /* 0x042fe20000400000 */
[----:B------:R-:W-:Y:S01]  /*78b0*/  IADD3 R102, PT, PT, R81, R103, RZ ;  /* 0x0000006751667210 */ /* 0x000fe20007ffe0ff */
[----:B------:R-:W-:Y:S01]  /*78c0*/  FMUL R5, R38, R5 ;  /* 0x0000000526057220 */ /* 0x000fe20000400000 */
[----:B------:R-:W-:Y:S01]  /*78d0*/  SHF.L.U32 R57, R64, 0x10, RZ ;  /* 0x0000001040397819 */ /* 0x000fe200000006ff */
[----:B------:R-:W-:Y:S01]  /*78e0*/  FMUL R6, R38, R6 ;  /* 0x0000000626067220 */ /* 0x000fe20000400000 */
[----:B------:R-:W-:Y:S01]  /*78f0*/  IADD3 R103, PT, PT, R80, R103, RZ ;  /* 0x0000006750677210 */ /* 0x000fe20007ffe0ff */
[----:B------:R-:W-:Y:S01]  /*7900*/  FMUL R7, R38, R7 ;  /* 0x0000000726077220 */ /* 0x000fe20000400000 */
[----:B------:R-:W-:Y:S01]  /*7910*/  LOP3.LUT R58, R64, 0xffff0000, RZ, 0xc0, !PT ;  /* 0xffff0000403a7812 */ /* 0x000fe200078ec0ff */
[----:B------:R-:W-:Y:S01]  /*7920*/  FFMA R4, R41, R40, R4 ;  /* 0x0000002829047223 */ /* 0x000fe20000000004 */
[C---:B------:R-:W-:Y:S01]  /*7930*/  SHF.L.U32 R59, R65.reuse, 0x10, RZ ;  /* 0x00000010413b7819 */ /* 0x040fe200000006ff */
[----:B------:R-:W-:Y:S01]  /*7940*/  FMUL R8, R38, R8 ;  /* 0x0000000826087220 */ /* 0x000fe20000400000 */
[----:B------:R-:W-:Y:S01]  /*7950*/  LOP3.LUT R60, R65, 0xffff0000, RZ, 0xc0, !PT ;  /* 0xffff0000413c7812 */ /* 0x000fe200078ec0ff */
[----:B---3--:R-:W-:Y:S01]  /*7960*/  UPRMT UR5, UR6, 0x654, UR5 ;  /* 0x0000065406057896 */ /* 0x008fe20008000005 */
[----:B------:R-:W-:Y:S01]  /*7970*/  IADD3 R116, PT, PT, R95, R102, RZ ;  /* 0x000000665f747210 */ /* 0x000fe20007ffe0ff */
[C---:B------:R-:W-:Y:S01]  /*7980*/  FFMA R5, R41.reuse, R42, R5 ;  /* 0x0000002a29057223 */ /* 0x040fe20000000005 */
[C---:B------:R-:W-:Y:S01]  /*7990*/  FFMA R6, R41.reuse, R43, R6 ;  /* 0x0000002b29067223 */ /* 0x040fe20000000006 */
[C---:B------:R-:W-:Y:S01]  /*79a0*/  FFMA R7, R41.reuse, R44, R7 ;  /* 0x0000002c29077223 */ /* 0x040fe20000000007 */
[----:B------:R-:W-:Y:S01]  /*79b0*/  SHF.L.U32 R61, R66, 0x10, RZ ;  /* 0x00000010423d7819 */ /* 0x000fe200000006ff */
[----:B------:R-:W-:Y:S01]  /*79c0*/  FFMA R8, R41, R45, R8 ;  /* 0x0000002d29087223 */ /* 0x000fe20000000008 */
[----:B------:R-:W-:Y:S01]  /*79d0*/  F2FP.BF16.F32.PACK_AB R80, R5, R4 ;  /* 0x000000040550723e */ /* 0x000fe200000010ff */
[C---:B------:R-:W-:Y:S01]  /*79e0*/  FMUL R9, R38.reuse, R9 ;  /* 0x0000000926097220 */ /* 0x040fe20000400000 */
[----:B------:R-:W-:Y:S01]  /*79f0*/  SYNCS.ARRIVE.TRANS64.RED.A1T0 RZ, [UR5], RZ ;  /* 0x000000ffffff79a7 */ /* 0x000fe20008100405 */
[----:B------:R-:W-:Y:S01]  /*7a00*/  F2FP.BF16.F32.PACK_AB R81, R7, R6 ;  /* 0x000000060751723e */ /* 0x000fe200000010ff */
[C---:B------:R-:W-:Y:S01]  /*7a10*/  FMUL R0, R38.reuse, R10 ;  /* 0x0000000a26007220 */ /* 0x040fe20000400000 */
[C---:B------:R-:W-:Y:S01]  /*7a20*/  FFMA R9, R41.reuse, R46, R9 ;  /* 0x0000002e29097223 */ /* 0x040fe20000000009 */
[C---:B------:R-:W-:Y:S01]  /*7a30*/  FMUL R2, R38.reuse, R11 ;  /* 0x0000000b26027220 */ /* 0x040fe20000400000 */
[----:B------:R-:W-:Y:S01]  /*7a40*/  FMUL R3, R38, R12 ;  /* 0x0000000c26037220 */ /* 0x000fe20000400000 */
[----:B------:R-:W-:Y:S01]  /*7a50*/  LOP3.LUT R62, R66, 0xffff0000, RZ, 0xc0, !PT ;  /* 0xffff0000423e7812 */ /* 0x000fe200078ec0ff */
[----:B------:R-:W-:Y:S01]  /*7a60*/  FFMA R0, R41, R47, R0 ;  /* 0x0000002f29007223 */ /* 0x000fe20000000000 */
[----:B------:R-:W-:Y:S01]  /*7a70*/  F2FP.BF16.F32.PACK_AB R82, R9, R8 ;  /* 0x000000080952723e */ /* 0x000fe200000010ff */
[C---:B------:R-:W-:Y:S01]  /*7a80*/  FFMA R2, R41.reuse, R49, R2 ;  /* 0x0000003129027223 */ /* 0x040fe20000000002 */
[----:B------:R-:W-:Y:S01]  /*7a90*/  FFMA R3, R41, R48, R3 ;  /* 0x0000003029037223 */ /* 0x000fe20000000003 */
[C---:B------:R-:W-:Y:S01]  /*7aa0*/  FMUL R10, R38.reuse, R13 ;  /* 0x0000000d260a7220 */ /* 0x040fe20000400000 */
[----:B------:R-:W-:Y:S01]  /*7ab0*/  SHF.L.U32 R63, R67, 0x10, RZ ;  /* 0x00000010433f7819 */ /* 0x000fe200000006ff */
[----:B------:R-:W-:Y:S01]  /*7ac0*/  FMUL R11, R38, R14 ;  /* 0x0000000e260b7220 */ /* 0x000fe20000400000 */
[----:B------:R-:W-:Y:S01]  /*7ad0*/  F2FP.BF16.F32.PACK_AB R83, R2, R0 ;  /* 0x000000000253723e */ /* 0x000fe200000010ff */
[----:B------:R-:W-:Y:S01]  /*7ae0*/  FFMA R10, R41, R51, R10 ;  /* 0x00000033290a7223 */ /* 0x000fe2000000000a */
[C---:B------:R-:W-:Y:S01]  /*7af0*/  FMUL R15, R38.reuse, R15 ;  /* 0x0000000f260f7220 */ /* 0x040fe20000400000 */
[C---:B------:R-:W-:Y:S01]  /*7b00*/  FMUL R12, R38.reuse, R16 ;  /* 0x00000010260c7220 */ /* 0x040fe20000400000 */
[----:B------:R-:W-:Y:S01]  /*7b10*/  FMUL R13, R38, R17 ;  /* 0x00000011260d7220 */ /* 0x000fe20000400000 */
[----:B------:R1:W-:Y:S01]  /*7b20*/  STS.128 [R96+UR4], R80 ;  /* 0x0000005060007988 */ /* 0x0003e20008000c04 */
[----:B------:R-:W-:Y:S01]  /*7b30*/  LOP3.LUT R64, R67, 0xffff0000, RZ, 0xc0, !PT ;  /* 0xffff000043407812 */ /* 0x000fe200078ec0ff */
[C---:B------:R-:W-:Y:S01]  /*7b40*/  FFMA R11, R41.reuse, R50, R11 ;  /* 0x00000032290b7223 */ /* 0x040fe2000000000b */
[----:B------:R-:W-:Y:S01]  /*7b50*/  SHF.L.U32 R65, R72, 0x10, RZ ;  /* 0x0000001048417819 */ /* 0x000fe200000006ff */
[C---:B------:R-:W-:Y:S01]  /*7b60*/  FFMA R15, R41.reuse, R52, R15 ;  /* 0x00000034290f7223 */ /* 0x040fe2000000000f */
[----:B------:R-:W-:Y:S01]  /*7b70*/  F2FP.BF16.F32.PACK_AB R104, R10, R3 ;  /* 0x000000030a68723e */ /* 0x000fe200000010ff */
[C---:B------:R-:W-:Y:S01]  /*7b80*/  FFMA R12, R41.reuse, R53, R12 ;  /* 0x00000035290c7223 */ /* 0x040fe2000000000c */
[C---:B------:R-:W-:Y:S01]  /*7b90*/  FFMA R13, R41.reuse, R54, R13 ;  /* 0x00000036290d7223 */ /* 0x040fe2000000000d */
[C---:B------:R-:W-:Y:S01]  /*7ba0*/  FMUL R14, R38.reuse, R18 ;  /* 0x00000012260e7220 */ /* 0x040fe20000400000 */
[C---:B------:R-:W-:Y:S01]  /*7bb0*/  FMUL R19, R38.reuse, R19 ;  /* 0x0000001326137220 */ /* 0x040fe20000400000 */
[C---:B------:R-:W-:Y:S01]  /*7bc0*/  FMUL R16, R38.reuse, R20 ;  /* 0x0000001426107220 */ /* 0x040fe20000400000 */
[C---:B------:R-:W-:Y:S01]  /*7bd0*/  FMUL R17, R38.reuse, R21 ;  /* 0x0000001526117220 */ /* 0x040fe20000400000 */
[C---:B------:R-:W-:Y:S01]  /*7be0*/  FFMA R14, R41.reuse, R55, R14 ;  /* 0x00000037290e7223 */ /* 0x040fe2000000000e */
        /* <DEDUP_REMOVED lines=9> */
[----:B------:R-:W-:Y:S01]  /*7c80*/  FFMA R23, R41, R60, R23 ;  /* 0x0000003c29177223 */ /* 0x000fe20000000017 */
[C---:B------:R-:W-:Y:S01]  /*7c90*/  FMUL R27, R38.reuse, R27 ;  /* 0x0000001b261b7220 */ /* 0x040fe20000400000 */
[----:B------:R-:W-:Y:S01]  /*7ca0*/  F2FP.BF16.F32.PACK_AB R105, R15, R11 ;  /* 0x0000000b0f69723e */ /* 0x000fe200000010ff */
[----:B------:R-:W-:Y:S01]  /*7cb0*/  FFMA R20, R41, R61, R20 ;  /* 0x0000003d29147223 */ /* 0x000fe20000000014 */
[----:B------:R-:W-:Y:S01]  /*7cc0*/  F2FP.BF16.F32.PACK_AB R106, R13, R12 ;  /* 0x0000000c0d6a723e */ /* 0x000fe200000010ff */
[----:B------:R-:W-:Y:S01]  /*7cd0*/  FMUL R24, R38, R28 ;  /* 0x0000001c26187220 */ /* 0x000fe20000400000 */
[----:B------:R-:W-:Y:S01]  /*7ce0*/  F2FP.BF16.F32.PACK_AB R107, R19, R14 ;  /* 0x0000000e136b723e */ /* 0x000fe200000010ff */
[----:B------:R-:W-:Y:S01]  /*7cf0*/  FFMA R21, R41, R62, R21 ;  /* 0x0000003e29157223 */ /* 0x000fe20000000015 */
[----:B------:R-:W-:Y:S01]  /*7d00*/  LOP3.LUT R66, R72, 0xffff0000, RZ, 0xc0, !PT ;  /* 0xffff000048427812 */ /* 0x000fe200078ec0ff */
[C---:B------:R-:W-:Y:S01]  /*7d10*/  FMUL R25, R38.reuse, R29 ;  /* 0x0000001d26197220 */ /* 0x040fe20000400000 */
[----:B------:R-:W-:Y:S01]  /*7d20*/  SHF.L.U32 R67, R73, 0x10, RZ ;  /* 0x0000001049437819 */ /* 0x000fe200000006ff */
[----:B------:R1:W-:Y:S01]  /*7d30*/  STS.128 [R102+0x10], R104 ;  /* 0x0000106866007388 */ /* 0x0003e20000000c00 */
[----:B------:R-:W-:Y:S01]  /*7d40*/  FFMA R22, R41, R63, R22 ;  /* 0x0000003f29167223 */ /* 0x000fe20000000016 */
[----:B------:R-:W-:Y:S01]  /*7d50*/  LOP3.LUT R68, R73, 0xffff0000, RZ, 0xc0, !PT ;  /* 0xffff000049447812 */ /* 0x000fe200078ec0ff */
[----:B------:R-:W-:Y:S01]  /*7d60*/  FMUL R26, R38, R30 ;  /* 0x0000001e261a7220 */ /* 0x000fe20000400000 */
[C---:B------:R-:W-:Y:S01]  /*7d70*/  FFMA R27, R41.reuse, R64, R27 ;  /* 0x00000040291b7223 */ /* 0x040fe2000000001b */
[----:B------:R-:W-:Y:S01]  /*7d80*/  SHF.L.U32 R69, R74, 0x10, RZ ;  /* 0x000000104a457819 */ /* 0x000fe200000006ff */
[----:B------:R-:W-:Y:S01]  /*7d90*/  FMUL R31, R38, R31 ;  /* 0x0000001f261f7220 */ /* 0x000fe20000400000 */
[C---:B------:R-:W-:Y:S01]  /*7da0*/  FFMA R24, R41.reuse, R65, R24 ;  /* 0x0000004129187223 */ /* 0x040fe20000000018 */
[----:B------:R-:W-:Y:S01]  /*7db0*/  LOP3.LUT R70, R74, 0xffff0000, RZ, 0xc0, !PT ;  /* 0xffff00004a467812 */ /* 0x000fe200078ec0ff */
[C---:B------:R-:W-:Y:S01]  /*7dc0*/  FMUL R28, R38.reuse, R32 ;  /* 0x00000020261c7220 */ /* 0x040fe20000400000 */
[----:B------:R-:W-:Y:S01]  /*7dd0*/  FFMA R25, R41, R66, R25 ;  /* 0x0000004229197223 */ /* 0x000fe20000000019 */
[----:B------:R-:W-:Y:S01]  /*7de0*/  SHF.L.U32 R71, R75, 0x10, RZ ;  /* 0x000000104b477819 */ /* 0x000fe200000006ff */
[C---:B------:R-:W-:Y:S01]  /*7df0*/  FMUL R29, R38.reuse, R33 ;  /* 0x00000021261d7220 */ /* 0x040fe20000400000 */
[----:B------:R-:W-:Y:S01]  /*7e00*/  FFMA R26, R41, R67, R26 ;  /* 0x00000043291a7223 */ /* 0x000fe2000000001a */
[----:B------:R-:W-:Y:S01]  /*7e10*/  LOP3.LUT R72, R75, 0xffff0000, RZ, 0xc0, !PT ;  /* 0xffff00004b487812 */ /* 0x000fe200078ec0ff */
        /* <DEDUP_REMOVED lines=8> */
[----:B------:R-:W-:Y:S01]  /*7ea0*/  FFMA R30, R41, R71, R30 ;  /* 0x00000047291e7223 */ /* 0x000fe2000000001e */
[----:B------:R-:W-:Y:S01]  /*7eb0*/  F2FP.BF16.F32.PACK_AB R111, R27, R22 ;  /* 0x000000161b6f723e */ /* 0x000fe200000010ff */
[----:B------:R-:W-:Y:S01]  /*7ec0*/  FFMA R35, R41, R72, R35 ;  /* 0x0000004829237223 */ /* 0x000fe20000000023 */
[----:B------:R-:W-:Y:S02]  /*7ed0*/  F2FP.BF16.F32.PACK_AB R112, R25, R24 ;  /* 0x000000181970723e */ /* 0x000fe400000010ff */
[----:B------:R-:W-:Y:S01]  /*7ee0*/  F2FP.BF16.F32.PACK_AB R113, R31, R26 ;  /* 0x0000001a1f71723e */ /* 0x000fe200000010ff */
[----:B------:R1:W-:Y:S01]  /*7ef0*/  STS.128 [R103+0x20], R108 ;  /* 0x0000206c67007388 */ /* 0x0003e20000000c00 */
        /* <DEDUP_REMOVED lines=8> */
[----:B--2---:R-:W2:Y:S02]  /*7f80*/  FENCE.VIEW.ASYNC.S ;  /* 0x00000000000073c6 */ /* 0x004ea40000000000 */
[----:B--2---:R-:W-:Y:S06]  /*7f90*/  BAR.SYNC.DEFER_BLOCKING 0x1, 0x80 ;  /* 0x0042000000007b1d */ /* 0x004fec0000010000 */
[----:B------:R-:W-:Y:S05]  /*7fa0*/  @P0 BRA `(.L_x_126) ;  /* 0x0000000000240947 */ /* 0x000fea0003800000 */
[----:B------:R-:W2:Y:S01]  /*7fb0*/  LDCU.64 UR10, c[0x0][0x348] ;  /* 0x00006900ff0a77ac */ /* 0x000ea20008000a00 */
[----:B------:R-:W-:Y:S02]  /*7fc0*/  UIADD3 UR9, UPT, UPT, UR49, 0x20, URZ ;  /* 0x0000002031097890 */ /* 0x000fe4000fffe0ff */
[----:B------:R-:W-:Y:S02]  /*7fd0*/  UIADD3 UR8, UPT, UPT, UR47, 0x200, UR4 ;  /* 0x000002002f087890 */ /* 0x000fe4000fffe004 */
[----:B--2---:R-:W-:Y:S03]  /*7fe0*/  UIADD3 UR6, UP0, UPT, UR10, 0x680, URZ ;  /* 0x000006800a067890 */ /* 0x004fe6000ff1e0ff */
[----:B------:R-:W-:Y:S01]  /*7ff0*/  UMOV UR10, UR50 ;  /* 0x00000032000a7c82 */ /* 0x000fe20008000000 */
[----:B------:R-:W-:Y:S03]  /*8000*/  UIADD3.X UR7, UPT, UPT, URZ, UR11, URZ, UP0, !UPT ;  /* 0x0000000bff077290 */ /* 0x000fe600087fe4ff */
[----:B------:R-:W-:Y:S06]  /*8010*/  UMOV UR11, UR36 ;  /* 0x00000024000b7c82 */ /* 0x000fec0008000000 */
[----:B------:R2:W-:Y:S02]  /*8020*/  UTMASTG.3D [UR8], [UR6] ;  /* 0x00000008060073b5 */ /* 0x0005e40008010000 */
[----:B--2---:R0:W-:Y:S02]  /*8030*/  UTMACMDFLUSH ;  /* 0x00000000000079b7 */ /* 0x0041e40000000000 */
.L_x_126:
[----:B------:R-:W-:Y:S05]  /*8040*/  BSYNC.RECONVERGENT B0 ;  /* 0x0000000000007941 */ /* 0x000fea0003800200 */
.L_x_125:
[----:B------:R-:W-:Y:S01]  /*8050*/  UIADD3 UR4, UPT, UPT, UR45, 0x1, URZ ;  /* 0x000000012d047890 */ /* 0x000fe2000fffe0ff */
[----:B------:R-:W-:Y:S03]  /*8060*/  BSSY.RECONVERGENT B0, `(.L_x_127) ;  /* 0x0000008000007945 */ /* 0x000fe60003800200 */
[----:B------:R-:W-:Y:S04]  /*8070*/  UISETP.NE.AND UP0, UPT, UR4, 0x3, UPT ;  /* 0x000000030400788c */ /* 0x000fe8000bf05270 */
[----:B------:R-:W-:Y:S02]  /*8080*/  UISETP.EQ.XOR UP1, UPT, UR44, 0x3, !UP0 ;  /* 0x000000032c00788c */ /* 0x000fe4000c722a70 */
[----:B------:R-:W-:Y:S02]  /*8090*/  USEL UR46, UR4, URZ, UP0 ;  /* 0x000000ff042e7287 */ /* 0x000fe40008000000 */
[----:B------:R-:W-:Y:S04]  /*80a0*/  USEL UR5, URZ, 0x1, !UP1 ;  /* 0x00000001ff057887 */ /* 0x000fe8000c800000 */
[----:B------:R-:W-:Y:S01]  /*80b0*/  ULOP3.LUT UR54, UR54, UR5, URZ, 0x3c, !UPT ;  /* 0x0000000536367292 */ /* 0x000fe2000f8e3cff */
[----:B------:R-:W-:Y:S11]  /*80c0*/  @P0 BRA `(.L_x_128) ;  /* 0x0000000000040947 */ /* 0x000ff60003800000 */
[----:B------:R-:W-:Y:S04]  /*80d0*/  DEPBAR.LE SB0, 0x1 ;  /* 0x000080400000791a */ /* 0x000fe80000000000 */
.L_x_128:
[----:B------:R-:W-:Y:S05]  /*80e0*/  BSYNC.RECONVERGENT B0 ;  /* 0x0000000000007941 */ /* 0x000fea0003800200 */
.L_x_127:
[----:B------:R-:W-:Y:S01]  /*80f0*/  BAR.SYNC.DEFER_BLOCKING 0x1, 0x80 ;  /* 0x0042000000007b1d */ /* 0x000fe20000010000 */
[----:B------:R-:W-:Y:S01]  /*8100*/  UISETP.NE.AND UP0, UPT, UR53, -0x2, UPT ;  /* 0xfffffffe3500788c */ /* 0x000fe2000bf05270 */
[----:B------:R-:W-:Y:S08]  /*8110*/  IADD3 R0, PT, PT, R36, 0x1, RZ ;  /* 0x0000000124007810 */ /* 0x000ff00007ffe0ff */
[----:B------:R-:W-:Y:S05]  /*8120*/  BRA.U !UP0, `(.L_x_129) ;  /* 0x0000000108287547 */ /* 0x000fea000b800000 */
[----:B------:R-:W2:Y:S01]  /*8130*/  S2R R2, SR_CgaCtaId ;  /* 0x0000000000027919 */ /* 0x000ea20000008800 */
[----:B------:R-:W-:Y:S01]  /*8140*/  ISETP.NE.AND P0, PT, R101, RZ, PT ;  /* 0x000000ff6500720c */ /* 0x000fe20003f05270 */
[----:B------:R-:W-:Y:S01]  /*8150*/  IMAD.U32 R3, RZ, RZ, UR52 ;  /* 0x00000034ff037e24 */ /* 0x000fe2000f8e00ff */
[----:B------:R-:W-:Y:S04]  /*8160*/  UIADD3 UR4, UPT, UPT, UR52, 0x1, URZ ;  /* 0x0000000134047890 */ /* 0x000fe8000fffe0ff */
[----:B------:R-:W-:Y:S04]  /*8170*/  UISETP.NE.AND UP0, UPT, UR4, 0x3, UPT ;  /* 0x000000030400788c */ /* 0x000fe8000bf05270 */
[----:B------:R-:W-:Y:S03]  /*8180*/  USEL UR52, UR4, URZ, UP0 ;  /* 0x000000ff04347287 */ /* 0x000fe60008000000 */
[----:B------:R-:W-:Y:S05]  /*8190*/  @P0 LEA R3, R3, UR47, 0x3 ;  /* 0x0000002f03030c11 */ /* 0x000fea000f8e18ff */
[----:B------:R-:W-:Y:S05]  /*81a0*/  @P0 VIADD R3, R3, 0x118 ;  /* 0x0000011803030836 */ /* 0x000fea0000000000 */
[----:B--2---:R-:W-:Y:S04]  /*81b0*/  @P0 PRMT R2, R2, 0x654, R3 ;  /* 0x0000065402020816 */ /* 0x004fe80000000003 */
[----:B------:R2:W-:Y:S03]  /*81c0*/  @P0 SYNCS.ARRIVE.TRANS64.RED.A1T0 RZ, [R2+URZ], RZ ;  /* 0x000000ff02ff09a7 */ /* 0x0005e600081004ff */
.L_x_129:
[----:B------:R-:W-:Y:S01]  /*81d0*/  R2UR UR6, R100 ;  /* 0x00000000640672ca */ /* 0x000fe200000e0000 */
[----:B------:R-:W-:Y:S01]  /*81e0*/  UIADD3 UR53, UPT, UPT, UR53, 0x2, URZ ;  /* 0x0000000235357890 */ /* 0x000fe2000fffe0ff */
[----:B------:R-:W-:Y:S01]  /*81f0*/  R2UR UR5, R86 ;  /* 0x00000000560572ca */ /* 0x000fe200000e0000 */
[----:B------:R-:W-:Y:S01]  /*8200*/  UMOV UR36, UR63 ;  /* 0x0000003f00247c82 */ /* 0x000fe20008000000 */
[----:B------:R-:W-:Y:S02]  /*8210*/  R2UR UR4, R87 ;  /* 0x00000000570472ca */ /* 0x000fe400000e0000 */
[----:B------:R-:W-:Y:S02]  /*8220*/  ISETP.NE.AND P0, PT, R90, 0x2, PT ;  /* 0x000000025a00780c */ /* 0x000fe40003f05270 */
[----:B------:R-:W-:Y:S02]  /*8230*/  ISETP.NE.AND P1, PT, R0, 0x4, PT ;  /* 0x000000040000780c */ /* 0x000fe40003f25270 */
[----:B--2---:R-:W-:Y:S02]  /*8240*/  SEL R2, RZ, 0x1, P0 ;  /* 0x00000001ff027807 */ /* 0x004fe40000000000 */
[----:B------:R-:W-:Y:S01]  /*8250*/  SEL R3, RZ, 0x1, P1 ;  /* 0x00000001ff037807 */ /* 0x000fe20000800000 */
[----:B------:R-:W-:Y:S01]  /*8260*/  UISETP.NE.AND UP0, UPT, UR6, URZ, UPT ;  /* 0x000000ff0600728c */ /* 0x000fe2000bf05270 */
[----:B------:R-:W-:Y:S01]  /*8270*/  LOP3.LUT R93, R93, R2, RZ, 0x3c, !PT ;  /* 0x000000025d5d7212 */ /* 0x000fe200078e3cff */
[----:B------:R-:W-:Y:S01]  /*8280*/  UIADD3 UR30, UPT, UPT, UR37, UR5, URZ ;  /* 0x00000005251e7290 */ /* 0x000fe2000fffe0ff */
[----:B------:R-:W-:Y:S01]  /*8290*/  LOP3.LUT R94, R94, R3, RZ, 0x3c, !PT ;  /* 0x000000035e5e7212 */ /* 0x000fe200078e3cff */
[----:B------:R-:W-:Y:S01]  /*82a0*/  UIADD3 UR25, UPT, UPT, UR38, UR4, URZ ;  /* 0x0000000426197290 */ /* 0x000fe2000fffe0ff */
[----:B------:R-:W-:Y:S02]  /*82b0*/  SEL R90, R90, RZ, P0 ;  /* 0x000000ff5a5a7207 */ /* 0x000fe40000000000 */
[----:B------:R-:W-:Y:S02]  /*82c0*/  SEL R36, R0, RZ, P1 ;  /* 0x000000ff00247207 */ /* 0x000fe40000800000 */
[----:B------:R-:W-:Y:S07]  /*82d0*/  BRA.U UP0, `(.L_x_130) ;  /* 0xffffffd500807547 */ /* 0x000fee000b83ffff */
[----:B------:R-:W-:-:S13]  /*82e0*/  R2UR UR4, R88 ;  /* 0x00000000580472ca */ /* 0x000fda00000e0000 */
[----:B------:R-:W-:-:S09]  /*82f0*/  UISETP.NE.AND UP0, UPT, UR4, URZ, UPT ;  /* 0x000000ff0400728c */ /* 0x000fd2000bf05270 */
[----:B------:R-:W-:Y:S05]  /*8300*/  BRA.U !UP0, `(.L_x_131) ;  /* 0x0000000108487547 */ /* 0x000fea000b800000 */
[----:B------:R-:W2:Y:S02]  /*8310*/  LDCU.64 UR4, c[0x0][0x890] ;  /* 0x00011200ff0477ac */ /* 0x000ea40008000a00 */
[----:B--2---:R-:W-:-:S04]  /*8320*/  UISETP.NE.U32.AND UP0, UPT, UR4, URZ, UPT ;  /* 0x000000ff0400728c */ /* 0x004fc8000bf05070 */
[----:B------:R-:W-:-:S09]  /*8330*/  UISETP.NE.AND.EX UP0, UPT, UR5, URZ, UPT, UP0 ;  /* 0x000000ff0500728c */ /* 0x000fd2000bf05300 */
[----:B------:R-:W-:Y:S05]  /*8340*/  BRA.U UP0, `(.L_x_132) ;  /* 0x00000001000c7547 */ /* 0x000fea000b800000 */
[----:B------:R-:W-:-:S13]  /*8350*/  FSETP.NEU.AND P0, PT, R41, RZ, PT ;  /* 0x000000ff2900720b */ /* 0x000fda0003f0d000 */
[----:B------:R-:W-:Y:S05]  /*8360*/  @!P0 EXIT ;  /* 0x000000000000894d */ /* 0x000fea0003800000 */
[----:B------:R-:W-:Y:S05]  /*8370*/  BRA `(.L_x_131) ;  /* 0x00000000002c7947 */ /* 0x000fea0003800000 */
.L_x_132:
[----:B------:R-:W-:Y:S01]  /*8380*/  ISETP.NE.AND P0, PT, R89, RZ, PT ;  /* 0x000000ff5900720c */ /* 0x000fe20003f05270 */
[----:B------:R-:W-:-:S12]  /*8390*/  BSSY.RECONVERGENT B0, `(.L_x_131) ;  /* 0x0000009000007945 */ /* 0x000fd80003800200 */
[----:B------:R-:W-:Y:S05]  /*83a0*/  @P0 BRA `(.L_x_133) ;  /* 0x0000000000140947 */ /* 0x000fea0003800000 */
[----:B------:R-:W2:Y:S02]  /*83b0*/  LDCU.64 UR4, c[0x0][0x888] ;  /* 0x00011100ff0477ac */ /* 0x000ea40008000a00 */
[----:B--2---:R-:W-:-:S04]  /*83c0*/  ISETP.NE.U32.AND P0, PT, RZ, UR4, PT ;  /* 0x00000004ff007c0c */ /* 0x004fc8000bf05070 */
[----:B------:R-:W-:-:S13]  /*83d0*/  ISETP.NE.AND.EX P0, PT, RZ, UR5, PT, P0 ;  /* 0x00000005ff007c0c */ /* 0x000fda000bf05300 */
[----:B------:R-:W-:Y:S05]  /*83e0*/  @!P0 EXIT ;  /* 0x000000000000894d */ /* 0x000fea0003800000 */
[----:B------:R-:W-:Y:S05]  /*83f0*/  BRA `(.L_x_134) ;  /* 0x0000000000087947 */ /* 0x000fea0003800000 */
.L_x_133:
[----:B------:R-:W-:-:S13]  /*8400*/  FSETP.NEU.AND P0, PT, R41, RZ, PT ;  /* 0x000000ff2900720b */ /* 0x000fda0003f0d000 */
[----:B------:R-:W-:Y:S05]  /*8410*/  @!P0 EXIT ;  /* 0x000000000000894d */ /* 0x000fea0003800000 */
.L_x_134:
[----:B------:R-:W-:Y:S05]  /*8420*/  BSYNC.RECONVERGENT B0 ;  /* 0x0000000000007941 */ /* 0x000fea0003800200 */
.L_x_131:
[----:B------:R-:W2:Y:S01]  /*8430*/  S2UR UR5, SR_CgaCtaId ;  /* 0x00000000000579c3 */ /* 0x000ea20000008800 */
[----:B------:R-:W-:Y:S01]  /*8440*/  ULEA UR4, UR52, UR47, 0x3 ;  /* 0x0000002f34047291 */ /* 0x000fe2000f8e18ff */
[----:B------:R-:W-:-:S04]  /*8450*/  DEPBAR.LE SB0, 0x0 ;  /* 0x000080000000791a */ /* 0x000fc80000000000 */
[----:B------:R-:W-:-:S04]  /*8460*/  UIADD3 UR4, UPT, UPT, UR4, 0x118, URZ ;  /* 0x0000011804047890 */ /* 0x000fc8000fffe0ff */
[----:B--2---:R-:W-:-:S09]  /*8470*/  UPRMT UR4, UR5, 0x654, UR4 ;  /* 0x0000065405047896 */ /* 0x004fd20008000004 */
[----:B------:R-:W-:Y:S01]  /*8480*/  SYNCS.ARRIVE.TRANS64.RED.A1T0 RZ, [UR4], RZ ;  /* 0x000000ffffff79a7 */ /* 0x000fe20008100404 */
[----:B------:R-:W-:Y:S05]  /*8490*/  EXIT ;  /* 0x000000000000794d */ /* 0x000fea0003800000 */
.L_x_25:
[----:B--2---:R2:W3:Y:S02]  /*84a0*/  SYNCS.PHASECHK.TRANS64.TRYWAIT P0, [R0+URZ+0x1b0], R3 ;  /* 0x0001b003000075a7 */ /* 0x0044e400080011ff */
[----:B---3--:R-:W-:Y:S05]  /*84b0*/  @!P0 NANOSLEEP.SYNCS 0x989680 ;  /* 0x009896800000895d */ /* 0x008fea0003900000 */
[----:B------:R-:W3:Y:S02]  /*84c0*/  @!P0 SYNCS.PHASECHK.TRANS64 P0, [R0+URZ+0x1b0], R3 ;  /* 0x0001b003000085a7 */ /* 0x000ee400080010ff */
[----:B---3--:R-:W-:Y:S05]  /*84d0*/  @!P0 BRA `(.L_x_25) ;  /* 0xfffffffc00f08947 */ /* 0x008fea000383ffff */
[----:B------:R-:W-:Y:S05]  /*84e0*/  BRA `(.L_x_135) ;  /* 0xffffff9400847947 */ /* 0x000fea000383ffff */
.L_x_28:
[----:B--2---:R-:W-:-:S07]  /*84f0*/  MOV R0, UR33 ;  /* 0x0000002100007c02 */ /* 0x004fce0008000f00 */
.L_x_136:
[----:B--2---:R2:W3:Y:S02]  /*8500*/  SYNCS.PHASECHK.TRANS64.TRYWAIT P0, [R0+URZ+0x80], R3 ;  /* 0x00008003000075a7 */ /* 0x0044e400080011ff */
[----:B---3--:R-:W-:Y:S05]  /*8510*/  @!P0 NANOSLEEP.SYNCS 0x989680 ;  /* 0x009896800000895d */ /* 0x008fea0003900000 */
[----:B------:R-:W3:Y:S02]  /*8520*/  @!P0 SYNCS.PHASECHK.TRANS64 P0, [R0+URZ+0x80], R3 ;  /* 0x00008003000085a7 */ /* 0x000ee400080010ff */
[----:B---3--:R-:W-:Y:S05]  /*8530*/  @!P0 BRA `(.L_x_136) ;  /* 0xfffffffc00f08947 */ /* 0x008fea000383ffff */
[----:B------:R-:W-:Y:S05]  /*8540*/  BRA `(.L_x_27) ;  /* 0xffffff9400c47947 */ /* 0x000fea000383ffff */
.L_x_35:
[----:B-1----:R-:W-:-:S07]  /*8550*/  MOV R0, UR17 ;  /* 0x0000001100007c02 */ /* 0x002fce0008000f00 */
.L_x_137:
[----:B-1----:R1:W2:Y:S02]  /*8560*/  SYNCS.PHASECHK.TRANS64.TRYWAIT P0, [R0+URZ+0x80], R3 ;  /* 0x00008003000075a7 */ /* 0x0022a400080011ff */
[----:B--2---:R-:W-:Y:S05]  /*8570*/  @!P0 NANOSLEEP.SYNCS 0x989680 ;  /* 0x009896800000895d */ /* 0x004fea0003900000 */
[----:B------:R-:W2:Y:S02]  /*8580*/  @!P0 SYNCS.PHASECHK.TRANS64 P0, [R0+URZ+0x80], R3 ;  /* 0x00008003000085a7 */ /* 0x000ea400080010ff */
[----:B--2---:R-:W-:Y:S05]  /*8590*/  @!P0 BRA `(.L_x_137) ;  /* 0xfffffffc00f08947 */ /* 0x004fea000383ffff */
[----:B------:R-:W-:Y:S05]  /*85a0*/  BRA `(.L_x_34) ;  /* 0xffffff9800847947 */ /* 0x000fea000383ffff */
.L_x_40:
[----:B-1----:R1:W2:Y:S02]  /*85b0*/  SYNCS.PHASECHK.TRANS64.TRYWAIT P0, [R3+URZ+0x140], R0 ;  /* 0x00014000030075a7 */ /* 0x0022a400080011ff */
[----:B--2---:R-:W-:Y:S05]  /*85c0*/  @!P0 NANOSLEEP.SYNCS 0x989680 ;  /* 0x009896800000895d */ /* 0x004fea0003900000 */
[----:B------:R-:W2:Y:S02]  /*85d0*/  @!P0 SYNCS.PHASECHK.TRANS64 P0, [R3+URZ+0x140], R0 ;  /* 0x00014000030085a7 */ /* 0x000ea400080010ff */
[----:B--2---:R-:W-:Y:S05]  /*85e0*/  @!P0 BRA `(.L_x_40) ;  /* 0xfffffffc00f08947 */ /* 0x004fea000383ffff */
[----:B------:R-:W-:Y:S05]  /*85f0*/  BRA `(.L_x_138) ;  /* 0xffffff9c00247947 */ /* 0x000fea000383ffff */
.L_x_44:
[----:B-1----:R-:W-:-:S07]  /*8600*/  MOV R0, UR4 ;  /* 0x0000000400007c02 */ /* 0x002fce0008000f00 */
.L_x_139:
[----:B-1----:R1:W2:Y:S02]  /*8610*/  SYNCS.PHASECHK.TRANS64.TRYWAIT P0, [R0+URZ], R3 ;  /* 0x00000003000075a7 */ /* 0x0022a400080011ff */
[----:B--2---:R-:W-:Y:S05]  /*8620*/  @!P0 NANOSLEEP.SYNCS 0x989680 ;  /* 0x009896800000895d */ /* 0x004fea0003900000 */
[----:B------:R-:W2:Y:S02]  /*8630*/  @!P0 SYNCS.PHASECHK.TRANS64 P0, [R0+URZ], R3 ;  /* 0x00000003000085a7 */ /* 0x000ea400080010ff */
[----:B--2---:R-:W-:Y:S05]  /*8640*/  @!P0 BRA `(.L_x_139) ;  /* 0xfffffffc00f08947 */ /* 0x004fea000383ffff */
[----:B------:R-:W-:Y:S05]  /*8650*/  BRA `(.L_x_140) ;  /* 0xffffffa000d07947 */ /* 0x000fea000383ffff */
.L_x_45:
[----:B------:R-:W-:-:S07]  /*8660*/  MOV R0, UR5 ;  /* 0x0000000500007c02 */ /* 0x000fce0008000f00 */
.L_x_141:
[----:B-1----:R1:W2:Y:S02]  /*8670*/  SYNCS.PHASECHK.TRANS64.TRYWAIT P0, [R0+URZ], R3 ;  /* 0x00000003000075a7 */ /* 0x0022a400080011ff */
[----:B--2---:R-:W-:Y:S05]  /*8680*/  @!P0 NANOSLEEP.SYNCS 0x989680 ;  /* 0x009896800000895d */ /* 0x004fea0003900000 */
[----:B------:R-:W2:Y:S02]  /*8690*/  @!P0 SYNCS.PHASECHK.TRANS64 P0, [R0+URZ], R3 ;  /* 0x00000003000085a7 */ /* 0x000ea400080010ff */
[----:B--2---:R-:W-:Y:S05]  /*86a0*/  @!P0 BRA `(.L_x_141) ;  /* 0xfffffffc00f08947 */ /* 0x004fea000383ffff */
[----:B------:R-:W-:Y:S05]  /*86b0*/  BRA `(.L_x_142) ;  /* 0xffffffa000dc7947 */ /* 0x000fea000383ffff */
.L_x_46:
[----:B------:R-:W-:-:S07]  /*86c0*/  MOV R0, UR5 ;  /* 0x0000000500007c02 */ /* 0x000fce0008000f00 */
.L_x_143:
[----:B-1----:R1:W2:Y:S02]  /*86d0*/  SYNCS.PHASECHK.TRANS64.TRYWAIT P0, [R0+URZ], R3 ;  /* 0x00000003000075a7 */ /* 0x0022a400080011ff */
[----:B--2---:R-:W-:Y:S05]  /*86e0*/  @!P0 NANOSLEEP.SYNCS 0x989680 ;  /* 0x009896800000895d */ /* 0x004fea0003900000 */
[----:B------:R-:W2:Y:S02]  /*86f0*/  @!P0 SYNCS.PHASECHK.TRANS64 P0, [R0+URZ], R3 ;  /* 0x00000003000085a7 */ /* 0x000ea400080010ff */
[----:B--2---:R-:W-:Y:S05]  /*8700*/  @!P0 BRA `(.L_x_143) ;  /* 0xfffffffc00f08947 */ /* 0x004fea000383ffff */
[----:B------:R-:W-:Y:S05]  /*8710*/  BRA `(.L_x_144) ;  /* 0xffffffa000e87947 */ /* 0x000fea000383ffff */
.L_x_47:
[----:B------:R-:W-:-:S07]  /*8720*/  MOV R0, UR5 ;  /* 0x0000000500007c02 */ /* 0x000fce0008000f00 */
.L_x_145:
[----:B-1----:R1:W2:Y:S02]  /*8730*/  SYNCS.PHASECHK.TRANS64.TRYWAIT P0, [R0+URZ], R3 ;  /* 0x00000003000075a7 */ /* 0x0022a400080011ff */
[----:B--2---:R-:W-:Y:S05]  /*8740*/  @!P0 NANOSLEEP.SYNCS 0x989680 ;  /* 0x009896800000895d */ /* 0x004fea0003900000 */
[----:B------:R-:W2:Y:S02]  /*8750*/  @!P0 SYNCS.PHASECHK.TRANS64 P0, [R0+URZ], R3 ;  /* 0x00000003000085a7 */ /* 0x000ea400080010ff */
[----:B--2---:R-:W-:Y:S05]  /*8760*/  @!P0 BRA `(.L_x_145) ;  /* 0xfffffffc00f08947 */ /* 0x004fea000383ffff */
[----:B------:R-:W-:Y:S05]  /*8770*/  BRA `(.L_x_146) ;  /* 0xffffffa000f47947 */ /* 0x000fea000383ffff */
.L_x_48:
[----:B------:R-:W-:-:S07]  /*8780*/  MOV R0, UR5 ;  /* 0x0000000500007c02 */ /* 0x000fce0008000f00 */
.L_x_147:
[----:B-1----:R1:W2:Y:S02]  /*8790*/  SYNCS.PHASECHK.TRANS64.TRYWAIT P0, [R0+URZ], R3 ;  /* 0x00000003000075a7 */ /* 0x0022a400080011ff */
[----:B--2---:R-:W-:Y:S05]  /*87a0*/  @!P0 NANOSLEEP.SYNCS 0x989680 ;  /* 0x009896800000895d */ /* 0x004fea0003900000 */
[----:B------:R-:W2:Y:S02]  /*87b0*/  @!P0 SYNCS.PHASECHK.TRANS64 P0, [R0+URZ], R3 ;  /* 0x00000003000085a7 */ /* 0x000ea400080010ff */
[----:B--2---:R-:W-:Y:S05]  /*87c0*/  @!P0 BRA `(.L_x_147) ;  /* 0xfffffffc00f08947 */ /* 0x004fea000383ffff */
[----:B------:R-:W-:Y:S05]  /*87d0*/  BRA `(.L_x_148) ;  /* 0xffffffa400007947 */ /* 0x000fea000383ffff */
.L_x_49:
[----:B------:R-:W-:-:S07]  /*87e0*/  MOV R0, UR5 ;  /* 0x0000000500007c02 */ /* 0x000fce0008000f00 */
.L_x_149:
[----:B-1----:R1:W2:Y:S02]  /*87f0*/  SYNCS.PHASECHK.TRANS64.TRYWAIT P0, [R0+URZ], R3 ;  /* 0x00000003000075a7 */ /* 0x0022a400080011ff */
[----:B--2---:R-:W-:Y:S05]  /*8800*/  @!P0 NANOSLEEP.SYNCS 0x989680 ;  /* 0x009896800000895d */ /* 0x004fea0003900000 */
[----:B------:R-:W2:Y:S02]  /*8810*/  @!P0 SYNCS.PHASECHK.TRANS64 P0, [R0+URZ], R3 ;  /* 0x00000003000085a7 */ /* 0x000ea400080010ff */
[----:B--2---:R-:W-:Y:S05]  /*8820*/  @!P0 BRA `(.L_x_149) ;  /* 0xfffffffc00f08947 */ /* 0x004fea000383ffff */
[----:B------:R-:W-:Y:S05]  /*8830*/  BRA `(.L_x_150) ;  /* 0xffffffa4000c7947 */ /* 0x000fea000383ffff */
.L_x_50:
[----:B------:R-:W-:-:S07]  /*8840*/  MOV R0, UR5 ;  /* 0x0000000500007c02 */ /* 0x000fce0008000f00 */
.L_x_151:
[----:B-1----:R1:W2:Y:S02]  /*8850*/  SYNCS.PHASECHK.TRANS64.TRYWAIT P0, [R0+URZ], R3 ;  /* 0x00000003000075a7 */ /* 0x0022a400080011ff */
[----:B--2---:R-:W-:Y:S05]  /*8860*/  @!P0 NANOSLEEP.SYNCS 0x989680 ;  /* 0x009896800000895d */ /* 0x004fea0003900000 */
[----:B------:R-:W2:Y:S02]  /*8870*/  @!P0 SYNCS.PHASECHK.TRANS64 P0, [R0+URZ], R3 ;  /* 0x00000003000085a7 */ /* 0x000ea400080010ff */
[----:B--2---:R-:W-:Y:S05]  /*8880*/  @!P0 BRA `(.L_x_151) ;  /* 0xfffffffc00f08947 */ /* 0x004fea000383ffff */
[----:B------:R-:W-:Y:S05]  /*8890*/  BRA `(.L_x_152) ;  /* 0xffffffa400187947 */ /* 0x000fea000383ffff */
.L_x_51:
[----:B------:R-:W-:-:S07]  /*88a0*/  MOV R0, UR5 ;  /* 0x0000000500007c02 */ /* 0x000fce0008000f00 */
.L_x_153:
[----:B-1----:R1:W2:Y:S02]  /*88b0*/  SYNCS.PHASECHK.TRANS64.TRYWAIT P0, [R0+URZ], R3 ;  /* 0x00000003000075a7 */ /* 0x0022a400080011ff */
[----:B--2---:R-:W-:Y:S05]  /*88c0*/  @!P0 NANOSLEEP.SYNCS 0x989680 ;  /* 0x009896800000895d */ /* 0x004fea0003900000 */
[----:B------:R-:W2:Y:S02]  /*88d0*/  @!P0 SYNCS.PHASECHK.TRANS64 P0, [R0+URZ], R3 ;  /* 0x00000003000085a7 */ /* 0x000ea400080010ff */
[----:B--2---:R-:W-:Y:S05]  /*88e0*/  @!P0 BRA `(.L_x_153) ;  /* 0xfffffffc00f08947 */ /* 0x004fea000383ffff */
[----:B------:R-:W-:Y:S05]  /*88f0*/  BRA `(.L_x_154) ;  /* 0xffffffa400247947 */ /* 0x000fea000383ffff */
.L_x_52:
[----:B------:R-:W-:-:S07]  /*8900*/  MOV R0, UR5 ;  /* 0x0000000500007c02 */ /* 0x000fce0008000f00 */
.L_x_155:
[----:B-1----:R1:W2:Y:S02]  /*8910*/  SYNCS.PHASECHK.TRANS64.TRYWAIT P0, [R0+URZ], R3 ;  /* 0x00000003000075a7 */ /* 0x0022a400080011ff */
[----:B--2---:R-:W-:Y:S05]  /*8920*/  @!P0 NANOSLEEP.SYNCS 0x989680 ;  /* 0x009896800000895d */ /* 0x004fea0003900000 */
[----:B------:R-:W2:Y:S02]  /*8930*/  @!P0 SYNCS.PHASECHK.TRANS64 P0, [R0+URZ], R3 ;  /* 0x00000003000085a7 */ /* 0x000ea400080010ff */
[----:B--2---:R-:W-:Y:S05]  /*8940*/  @!P0 BRA `(.L_x_155) ;  /* 0xfffffffc00f08947 */ /* 0x004fea000383ffff */
[----:B------:R-:W-:Y:S05]  /*8950*/  BRA `(.L_x_156) ;  /* 0xffffffa400307947 */ /* 0x000fea000383ffff */
.L_x_53:
[----:B------:R-:W-:-:S07]  /*8960*/  MOV R0, UR5 ;  /* 0x0000000500007c02 */ /* 0x000fce0008000f00 */
.L_x_157:
[----:B-1----:R1:W2:Y:S02]  /*8970*/  SYNCS.PHASECHK.TRANS64.TRYWAIT P0, [R0+URZ], R3 ;  /* 0x00000003000075a7 */ /* 0x0022a400080011ff */
[----:B--2---:R-:W-:Y:S05]  /*8980*/  @!P0 NANOSLEEP.SYNCS 0x989680 ;  /* 0x009896800000895d */ /* 0x004fea0003900000 */
[----:B------:R-:W2:Y:S02]  /*8990*/  @!P0 SYNCS.PHASECHK.TRANS64 P0, [R0+URZ], R3 ;  /* 0x00000003000085a7 */ /* 0x000ea400080010ff */
[----:B--2---:R-:W-:Y:S05]  /*89a0*/  @!P0 BRA `(.L_x_157) ;  /* 0xfffffffc00f08947 */ /* 0x004fea000383ffff */
[----:B------:R-:W-:Y:S05]  /*89b0*/  BRA `(.L_x_158) ;  /* 0xffffffa4003c7947 */ /* 0x000fea000383ffff */
.L_x_54:
[----:B------:R-:W-:-:S07]  /*89c0*/  MOV R0, UR5 ;  /* 0x0000000500007c02 */ /* 0x000fce0008000f00 */
.L_x_159:
[----:B-1----:R1:W2:Y:S02]  /*89d0*/  SYNCS.PHASECHK.TRANS64.TRYWAIT P0, [R0+URZ], R3 ;  /* 0x00000003000075a7 */ /* 0x0022a400080011ff */
[----:B--2---:R-:W-:Y:S05]  /*89e0*/  @!P0 NANOSLEEP.SYNCS 0x989680 ;  /* 0x009896800000895d */ /* 0x004fea0003900000 */
[----:B------:R-:W2:Y:S02]  /*89f0*/  @!P0 SYNCS.PHASECHK.TRANS64 P0, [R0+URZ], R3 ;  /* 0x00000003000085a7 */ /* 0x000ea400080010ff */
[----:B--2---:R-:W-:Y:S05]  /*8a00*/  @!P0 BRA `(.L_x_159) ;  /* 0xfffffffc00f08947 */ /* 0x004fea000383ffff */
[----:B------:R-:W-:Y:S05]  /*8a10*/  BRA `(.L_x_160) ;  /* 0xffffffa400487947 */ /* 0x000fea000383ffff */
.L_x_55:
[----:B------:R-:W-:-:S07]  /*8a20*/  MOV R0, UR5 ;  /* 0x0000000500007c02 */ /* 0x000fce0008000f00 */
.L_x_161:
[----:B-1----:R1:W2:Y:S02]  /*8a30*/  SYNCS.PHASECHK.TRANS64.TRYWAIT P0, [R0+URZ], R3 ;  /* 0x00000003000075a7 */ /* 0x0022a400080011ff */
[----:B--2---:R-:W-:Y:S05]  /*8a40*/  @!P0 NANOSLEEP.SYNCS 0x989680 ;  /* 0x009896800000895d */ /* 0x004fea0003900000 */
[----:B------:R-:W2:Y:S02]  /*8a50*/  @!P0 SYNCS.PHASECHK.TRANS64 P0, [R0+URZ], R3 ;  /* 0x00000003000085a7 */ /* 0x000ea400080010ff */
[----:B--2---:R-:W-:Y:S05]  /*8a60*/  @!P0 BRA `(.L_x_161) ;  /* 0xfffffffc00f08947 */ /* 0x004fea000383ffff */
[----:B------:R-:W-:Y:S05]  /*8a70*/  BRA `(.L_x_162) ;  /* 0xffffffa400547947 */ /* 0x000fea000383ffff */
.L_x_56:
[----:B------:R-:W-:-:S07]  /*8a80*/  MOV R0, UR5 ;  /* 0x0000000500007c02 */ /* 0x000fce0008000f00 */
.L_x_163:
[----:B-1----:R1:W2:Y:S02]  /*8a90*/  SYNCS.PHASECHK.TRANS64.TRYWAIT P0, [R0+URZ], R3 ;  /* 0x00000003000075a7 */ /* 0x0022a400080011ff */
[----:B--2---:R-:W-:Y:S05]  /*8aa0*/  @!P0 NANOSLEEP.SYNCS 0x989680 ;  /* 0x009896800000895d */ /* 0x004fea0003900000 */
[----:B------:R-:W2:Y:S02]  /*8ab0*/  @!P0 SYNCS.PHASECHK.TRANS64 P0, [R0+URZ], R3 ;  /* 0x00000003000085a7 */ /* 0x000ea400080010ff */
[----:B--2---:R-:W-:Y:S05]  /*8ac0*/  @!P0 BRA `(.L_x_163) ;  /* 0xfffffffc00f08947 */ /* 0x004fea000383ffff */
[----:B------:R-:W-:Y:S05]  /*8ad0*/  BRA `(.L_x_164) ;  /* 0xffffffa400607947 */ /* 0x000fea000383ffff */
.L_x_57:
[----:B------:R-:W-:-:S07]  /*8ae0*/  MOV R0, UR5 ;  /* 0x0000000500007c02 */ /* 0x000fce0008000f00 */
.L_x_165:
[----:B-1----:R1:W2:Y:S02]  /*8af0*/  SYNCS.PHASECHK.TRANS64.TRYWAIT P0, [R0+URZ], R3 ;  /* 0x00000003000075a7 */ /* 0x0022a400080011ff */
[----:B--2---:R-:W-:Y:S05]  /*8b00*/  @!P0 NANOSLEEP.SYNCS 0x989680 ;  /* 0x009896800000895d */ /* 0x004fea0003900000 */
[----:B------:R-:W2:Y:S02]  /*8b10*/  @!P0 SYNCS.PHASECHK.TRANS64 P0, [R0+URZ], R3 ;  /* 0x00000003000085a7 */ /* 0x000ea400080010ff */
[----:B--2---:R-:W-:Y:S05]  /*8b20*/  @!P0 BRA `(.L_x_165) ;  /* 0xfffffffc00f08947 */ /* 0x004fea000383ffff */
[----:B------:R-:W-:Y:S05]  /*8b30*/  BRA `(.L_x_166) ;  /* 0xffffffa4006c7947 */ /* 0x000fea000383ffff */
.L_x_58:
[----:B------:R-:W-:-:S07]  /*8b40*/  MOV R0, UR5 ;  /* 0x0000000500007c02 */ /* 0x000fce0008000f00 */
.L_x_167:
[----:B-1----:R1:W2:Y:S02]  /*8b50*/  SYNCS.PHASECHK.TRANS64.TRYWAIT P0, [R0+URZ], R3 ;  /* 0x00000003000075a7 */ /* 0x0022a400080011ff */
[----:B--2---:R-:W-:Y:S05]  /*8b60*/  @!P0 NANOSLEEP.SYNCS 0x989680 ;  /* 0x009896800000895d */ /* 0x004fea0003900000 */
[----:B------:R-:W2:Y:S02]  /*8b70*/  @!P0 SYNCS.PHASECHK.TRANS64 P0, [R0+URZ], R3 ;  /* 0x00000003000085a7 */ /* 0x000ea400080010ff */
[----:B--2---:R-:W-:Y:S05]  /*8b80*/  @!P0 BRA `(.L_x_167) ;  /* 0xfffffffc00f08947 */ /* 0x004fea000383ffff */
[----:B------:R-:W-:Y:S05]  /*8b90*/  BRA `(.L_x_168) ;  /* 0xffffffa400787947 */ /* 0x000fea000383ffff */
.L_x_61:
[----:B-1----:R1:W2:Y:S02]  /*8ba0*/  SYNCS.PHASECHK.TRANS64.TRYWAIT P0, [R2+URZ+0x1a0], R5 ;  /* 0x0001a005020075a7 */ /* 0x0022a400080011ff */
[----:B--2---:R-:W-:Y:S05]  /*8bb0*/  @!P0 NANOSLEEP.SYNCS 0x989680 ;  /* 0x009896800000895d */ /* 0x004fea0003900000 */
[----:B------:R-:W2:Y:S02]  /*8bc0*/  @!P0 SYNCS.PHASECHK.TRANS64 P0, [R2+URZ+0x1a0], R5 ;  /* 0x0001a005020085a7 */ /* 0x000ea400080010ff */
[----:B--2---:R-:W-:Y:S05]  /*8bd0*/  @!P0 BRA `(.L_x_61) ;  /* 0xfffffffc00f08947 */ /* 0x004fea000383ffff */
[----:B------:R-:W-:Y:S05]  /*8be0*/  BRA `(.L_x_169) ;  /* 0xffffffa400dc7947 */ /* 0x000fea000383ffff */
.L_x_62:
[----:B------:R-:W-:-:S07]  /*8bf0*/  MOV R2, UR4 ;  /* 0x0000000400027c02 */ /* 0x000fce0008000f00 */
.L_x_170:
[----:B-1----:R1:W2:Y:S02]  /*8c00*/  SYNCS.PHASECHK.TRANS64.TRYWAIT P0, [R2+URZ+0x150], R5 ;  /* 0x00015005020075a7 */ /* 0x0022a400080011ff */
[----:B--2---:R-:W-:Y:S05]  /*8c10*/  @!P0 NANOSLEEP.SYNCS 0x989680 ;  /* 0x009896800000895d */ /* 0x004fea0003900000 */
[----:B------:R-:W2:Y:S02]  /*8c20*/  @!P0 SYNCS.PHASECHK.TRANS64 P0, [R2+URZ+0x150], R5 ;  /* 0x00015005020085a7 */ /* 0x000ea400080010ff */
[----:B--2---:R-:W-:Y:S05]  /*8c30*/  @!P0 BRA `(.L_x_170) ;  /* 0xfffffffc00f08947 */ /* 0x004fea000383ffff */
[----:B------:R-:W-:Y:S05]  /*8c40*/  BRA `(.L_x_171) ;  /* 0xffffffa400ec7947 */ /* 0x000fea000383ffff */
.L_x_63:
[----:B-1----:R1:W2:Y:S02]  /*8c50*/  SYNCS.PHASECHK.TRANS64.TRYWAIT P1, [R2+URZ+0x140], R5 ;  /* 0x00014005020075a7 */ /* 0x0022a400080211ff */
[----:B--2---:R-:W-:Y:S05]  /*8c60*/  @!P1 NANOSLEEP.SYNCS 0x989680 ;  /* 0x009896800000995d */ /* 0x004fea0003900000 */
[----:B------:R-:W2:Y:S02]  /*8c70*/  @!P1 SYNCS.PHASECHK.TRANS64 P1, [R2+URZ+0x140], R5 ;  /* 0x00014005020095a7 */ /* 0x000ea400080210ff */
[----:B--2---:R-:W-:Y:S05]  /*8c80*/  @!P1 BRA `(.L_x_63) ;  /* 0xfffffffc00f09947 */ /* 0x004fea000383ffff */
[----:B------:R-:W-:Y:S05]  /*8c90*/  BRA `(.L_x_172) ;  /* 0xffffffa8001c7947 */ /* 0x000fea000383ffff */
.L_x_66:
[----:B------:R-:W-:-:S07]  /*8ca0*/  MOV R0, UR4 ;  /* 0x0000000400007c02 */ /* 0x000fce0008000f00 */
.L_x_173:
[----:B-1----:R1:W2:Y:S02]  /*8cb0*/  SYNCS.PHASECHK.TRANS64.TRYWAIT P0, [R0+URZ+0x150], R3 ;  /* 0x00015003000075a7 */ /* 0x0022a400080011ff */
[----:B--2---:R-:W-:Y:S05]  /*8cc0*/  @!P0 NANOSLEEP.SYNCS 0x989680 ;  /* 0x009896800000895d */ /* 0x004fea0003900000 */
[----:B------:R-:W2:Y:S02]  /*8cd0*/  @!P0 SYNCS.PHASECHK.TRANS64 P0, [R0+URZ+0x150], R3 ;  /* 0x00015003000085a7 */ /* 0x000ea400080010ff */
[----:B--2---:R-:W-:Y:S05]  /*8ce0*/  @!P0 BRA `(.L_x_173) ;  /* 0xfffffffc00f08947 */ /* 0x004fea000383ffff */
[----:B------:R-:W-:Y:S05]  /*8cf0*/  BRA `(.L_x_65) ;  /* 0xffffffa800707947 */ /* 0x000fea000383ffff */
.L_x_73:
[----:B-1----:R1:W2:Y:S02]  /*8d00*/  SYNCS.PHASECHK.TRANS64.TRYWAIT P1, [R0+URZ+0x140], R5 ;  /* 0x00014005000075a7 */ /* 0x0022a400080211ff */
[----:B--2---:R-:W-:Y:S05]  /*8d10*/  @!P1 NANOSLEEP.SYNCS 0x989680 ;  /* 0x009896800000995d */ /* 0x004fea0003900000 */
[----:B------:R-:W2:Y:S02]  /*8d20*/  @!P1 SYNCS.PHASECHK.TRANS64 P1, [R0+URZ+0x140], R5 ;  /* 0x00014005000095a7 */ /* 0x000ea400080210ff */
[----:B--2---:R-:W-:Y:S05]  /*8d30*/  @!P1 BRA `(.L_x_73) ;  /* 0xfffffffc00f09947 */ /* 0x004fea000383ffff */
[----:B------:R-:W-:Y:S05]  /*8d40*/  BRA `(.L_x_174) ;  /* 0xffffffac00d87947 */ /* 0x000fea000383ffff */
.L_x_74:
[----:B------:R-:W-:-:S07]  /*8d50*/  MOV R3, UR22 ;  /* 0x0000001600037c02 */ /* 0x000fce0008000f00 */
.L_x_175:
[----:B-1----:R1:W2:Y:S02]  /*8d60*/  SYNCS.PHASECHK.TRANS64.TRYWAIT P0, [R3+URZ+0x180], R0 ;  /* 0x00018000030075a7 */ /* 0x0022a400080011ff */
[----:B--2---:R-:W-:Y:S05]  /*8d70*/  @!P0 NANOSLEEP.SYNCS 0x989680 ;  /* 0x009896800000895d */ /* 0x004fea0003900000 */
[----:B------:R-:W2:Y:S02]  /*8d80*/  @!P0 SYNCS.PHASECHK.TRANS64 P0, [R3+URZ+0x180], R0 ;  /* 0x00018000030085a7 */ /* 0x000ea400080010ff */
[----:B--2---:R-:W-:Y:S05]  /*8d90*/  @!P0 BRA `(.L_x_175) ;  /* 0xfffffffc00f08947 */ /* 0x004fea000383ffff */
[----:B------:R-:W-:Y:S05]  /*8da0*/  BRA `(.L_x_176) ;  /* 0xffffffb000107947 */ /* 0x000fea000383ffff */
.L_x_77:
[----:B------:R-:W-:Y:S07]  /*8db0*/  MOV R0, UR5 ;  /* 0x0000000500007c02 */ /* 0x000fee0008000f00 */
.L_x_177:
[----:B-1----:R1:W2:Y:S02]  /*8dc0*/  SYNCS.PHASECHK.TRANS64.TRYWAIT P0, [R0+URZ], R3 ;  /* 0x00000003000075a7 */ /* 0x0022a400080011ff */
[----:B--2---:R-:W-:Y:S05]  /*8dd0*/  @!P0 NANOSLEEP.SYNCS 0x989680 ;  /* 0x009896800000895d */ /* 0x004fea0003900000 */
[----:B------:R-:W2:Y:S02]  /*8de0*/  @!P0 SYNCS.PHASECHK.TRANS64 P0, [R0+URZ], R3 ;  /* 0x00000003000085a7 */ /* 0x000ea400080010ff */
[----:B--2---:R-:W-:Y:S05]  /*8df0*/  @!P0 BRA `(.L_x_177) ;  /* 0xfffffffc00f08947 */ /* 0x004fea000383ffff */
[----:B------:R-:W-:Y:S05]  /*8e00*/  BRA `(.L_x_76) ;  /* 0xffffffb0002c7947 */ /* 0x000fea000383ffff */
.L_x_80:
[----:B------:R-:W-:-:S07]  /*8e10*/  MOV R0, UR4 ;  /* 0x0000000400007c02 */ /* 0x000fce0008000f00 */
.L_x_178:
[----:B--2---:R2:W4:Y:S02]  /*8e20*/  SYNCS.PHASECHK.TRANS64.TRYWAIT P0, [R0+URZ], R3 ;  /* 0x00000003000075a7 */ /* 0x00452400080011ff */
[----:B----4-:R-:W-:Y:S05]  /*8e30*/  @!P0 NANOSLEEP.SYNCS 0x989680 ;  /* 0x009896800000895d */ /* 0x010fea0003900000 */
[----:B------:R-:W4:Y:S02]  /*8e40*/  @!P0 SYNCS.PHASECHK.TRANS64 P0, [R0+URZ], R3 ;  /* 0x00000003000085a7 */ /* 0x000f2400080010ff */
[----:B----4-:R-:W-:Y:S05]  /*8e50*/  @!P0 BRA `(.L_x_178) ;  /* 0xfffffffc00f08947 */ /* 0x010fea000383ffff */
[----:B------:R-:W-:Y:S05]  /*8e60*/  BRA `(.L_x_179) ;  /* 0xffffffb000e07947 */ /* 0x000fea000383ffff */
.L_x_81:
[----:B------:R-:W-:-:S07]  /*8e70*/  MOV R0, UR5 ;  /* 0x0000000500007c02 */ /* 0x000fce0008000f00 */
.L_x_180:
[----:B-1----:R1:W2:Y:S02]  /*8e80*/  SYNCS.PHASECHK.TRANS64.TRYWAIT P0, [R0+URZ], R3 ;  /* 0x00000003000075a7 */ /* 0x0022a400080011ff */
[----:B--2---:R-:W-:Y:S05]  /*8e90*/  @!P0 NANOSLEEP.SYNCS 0x989680 ;  /* 0x009896800000895d */ /* 0x004fea0003900000 */
[----:B------:R-:W2:Y:S02]  /*8ea0*/  @!P0 SYNCS.PHASECHK.TRANS64 P0, [R0+URZ], R3 ;  /* 0x00000003000085a7 */ /* 0x000ea400080010ff */
[----:B--2---:R-:W-:Y:S05]  /*8eb0*/  @!P0 BRA `(.L_x_180) ;  /* 0xfffffffc00f08947 */ /* 0x004fea000383ffff */
[----:B------:R-:W-:Y:S05]  /*8ec0*/  BRA `(.L_x_181) ;  /* 0xffffffb000ec7947 */ /* 0x000fea000383ffff */
.L_x_82:
[----:B------:R-:W-:-:S07]  /*8ed0*/  MOV R0, UR5 ;  /* 0x0000000500007c02 */ /* 0x000fce0008000f00 */
.L_x_182:
[----:B-1----:R1:W2:Y:S02]  /*8ee0*/  SYNCS.PHASECHK.TRANS64.TRYWAIT P0, [R0+URZ], R3 ;  /* 0x00000003000075a7 */ /* 0x0022a400080011ff */
[----:B--2---:R-:W-:Y:S05]  /*8ef0*/  @!P0 NANOSLEEP.SYNCS 0x989680 ;  /* 0x009896800000895d */ /* 0x004fea0003900000 */
[----:B------:R-:W2:Y:S02]  /*8f00*/  @!P0 SYNCS.PHASECHK.TRANS64 P0, [R0+URZ], R3 ;  /* 0x00000003000085a7 */ /* 0x000ea400080010ff */
[----:B--2---:R-:W-:Y:S05]  /*8f10*/  @!P0 BRA `(.L_x_182) ;  /* 0xfffffffc00f08947 */ /* 0x004fea000383ffff */
[----:B------:R-:W-:Y:S05]  /*8f20*/  BRA `(.L_x_183) ;  /* 0xffffffb000f87947 */ /* 0x000fea000383ffff */
.L_x_83:
[----:B------:R-:W-:-:S07]  /*8f30*/  MOV R0, UR4 ;  /* 0x0000000400007c02 */ /* 0x000fce0008000f00 */
.L_x_184:
[----:B-1----:R1:W2:Y:S02]  /*8f40*/  SYNCS.PHASECHK.TRANS64.TRYWAIT P0, [R0+URZ], R3 ;  /* 0x00000003000075a7 */ /* 0x0022a400080011ff */
[----:B--2---:R-:W-:Y:S05]  /*8f50*/  @!P0 NANOSLEEP.SYNCS 0x989680 ;  /* 0x009896800000895d */ /* 0x004fea0003900000 */
[----:B------:R-:W2:Y:S02]  /*8f60*/  @!P0 SYNCS.PHASECHK.TRANS64 P0, [R0+URZ], R3 ;  /* 0x00000003000085a7 */ /* 0x000ea400080010ff */
[----:B--2---:R-:W-:Y:S05]  /*8f70*/  @!P0 BRA `(.L_x_184) ;  /* 0xfffffffc00f08947 */ /* 0x004fea000383ffff */
[----:B------:R-:W-:Y:S05]  /*8f80*/  BRA `(.L_x_185) ;  /* 0xffffffb400047947 */ /* 0x000fea000383ffff */
.L_x_88:
[----:B--2---:R2:W4:Y:S02]  /*8f90*/  SYNCS.PHASECHK.TRANS64.TRYWAIT P0, [R12+URZ+0x140], R9 ;  /* 0x000140090c0075a7 */ /* 0x00452400080011ff */
[----:B----4-:R-:W-:Y:S05]  /*8fa0*/  @!P0 NANOSLEEP.SYNCS 0x989680 ;  /* 0x009896800000895d */ /* 0x010fea0003900000 */
[----:B------:R-:W4:Y:S02]  /*8fb0*/  @!P0 SYNCS.PHASECHK.TRANS64 P0, [R12+URZ+0x140], R9 ;  /* 0x000140090c0085a7 */ /* 0x000f2400080010ff */
[----:B----4-:R-:W-:Y:S05]  /*8fc0*/  @!P0 BRA `(.L_x_88) ;  /* 0xfffffffc00f08947 */ /* 0x010fea000383ffff */
[----:B------:R-:W-:Y:S05]  /*8fd0*/  BRA `(.L_x_186) ;  /* 0xffffffb800187947 */ /* 0x000fea000383ffff */
.L_x_91:
[----:B------:R-:W-:Y:S07]  /*8fe0*/  MOV R0, UR24 ;  /* 0x0000001800007c02 */ /* 0x000fee0008000f00 */
.L_x_187:
[----:B--2---:R2:W3:Y:S02]  /*8ff0*/  SYNCS.PHASECHK.TRANS64.TRYWAIT P2, [R0+URZ+0x138], R9 ;  /* 0x00013809000075a7 */ /* 0x0044e400080411ff */
[----:B---3--:R-:W-:Y:S05]  /*9000*/  @!P2 NANOSLEEP.SYNCS 0x989680 ;  /* 0x009896800000a95d */ /* 0x008fea0003900000 */
[----:B------:R-:W3:Y:S02]  /*9010*/  @!P2 SYNCS.PHASECHK.TRANS64 P2, [R0+URZ+0x138], R9 ;  /* 0x000138090000a5a7 */ /* 0x000ee400080410ff */
[----:B---3--:R-:W-:Y:S05]  /*9020*/  @!P2 BRA `(.L_x_187) ;  /* 0xfffffffc00f0a947 */ /* 0x008fea000383ffff */
[----:B------:R-:W-:Y:S05]  /*9030*/  BRA `(.L_x_90) ;  /* 0xffffffbc007c7947 */ /* 0x000fea000383ffff */
.L_x_94:
[----:B------:R-:W-:Y:S07]  /*9040*/  MOV R0, UR4 ;  /* 0x0000000400007c02 */ /* 0x000fee0008000f00 */
.L_x_188:
[----:B--2---:R2:W3:Y:S02]  /*9050*/  SYNCS.PHASECHK.TRANS64.TRYWAIT P0, [R0+URZ+0x118], R9 ;  /* 0x00011809000075a7 */ /* 0x0044e400080011ff */
[----:B---3--:R-:W-:Y:S05]  /*9060*/  @!P0 NANOSLEEP.SYNCS 0x989680 ;  /* 0x009896800000895d */ /* 0x008fea0003900000 */
[----:B------:R-:W3:Y:S02]  /*9070*/  @!P0 SYNCS.PHASECHK.TRANS64 P0, [R0+URZ+0x118], R9 ;  /* 0x00011809000085a7 */ /* 0x000ee400080010ff */
[----:B---3--:R-:W-:Y:S05]  /*9080*/  @!P0 BRA `(.L_x_188) ;  /* 0xfffffffc00f08947 */ /* 0x008fea000383ffff */
[----:B------:R-:W-:Y:S05]  /*9090*/  BRA `(.L_x_189) ;  /* 0xffffffbc00dc7947 */ /* 0x000fea000383ffff */
.L_x_95:
[----:B------:R-:W-:Y:S07]  /*90a0*/  MOV R9, UR5 ;  /* 0x0000000500097c02 */ /* 0x000fee0008000f00 */
.L_x_190:
[----:B--2---:R2:W3:Y:S02]  /*90b0*/  SYNCS.PHASECHK.TRANS64.TRYWAIT P0, [R9+URZ+0x118], R0 ;  /* 0x00011800090075a7 */ /* 0x0044e400080011ff */
[----:B---3--:R-:W-:Y:S05]  /*90c0*/  @!P0 NANOSLEEP.SYNCS 0x989680 ;  /* 0x009896800000895d */ /* 0x008fea0003900000 */
[----:B------:R-:W3:Y:S02]  /*90d0*/  @!P0 SYNCS.PHASECHK.TRANS64 P0, [R9+URZ+0x118], R0 ;  /* 0x00011800090085a7 */ /* 0x000ee400080010ff */
[----:B---3--:R-:W-:Y:S05]  /*90e0*/  @!P0 BRA `(.L_x_190) ;  /* 0xfffffffc00f08947 */ /* 0x008fea000383ffff */
[----:B------:R-:W-:Y:S05]  /*90f0*/  BRA `(.L_x_191) ;  /* 0xffffffc0003c7947 */ /* 0x000fea000383ffff */
.L_x_97:
[----:B------:R-:W-:-:S07]  /*9100*/  MOV R0, UR4 ;  /* 0x0000000400007c02 */ /* 0x000fce0008000f00 */
.L_x_192:
[----:B--2---:R2:W3:Y:S02]  /*9110*/  SYNCS.PHASECHK.TRANS64.TRYWAIT P0, [R0+URZ], R3 ;  /* 0x00000003000075a7 */ /* 0x0044e400080011ff */
[----:B---3--:R-:W-:Y:S05]  /*9120*/  @!P0 NANOSLEEP.SYNCS 0x989680 ;  /* 0x009896800000895d */ /* 0x008fea0003900000 */
[----:B------:R-:W3:Y:S02]  /*9130*/  @!P0 SYNCS.PHASECHK.TRANS64 P0, [R0+URZ], R3 ;  /* 0x00000003000085a7 */ /* 0x000ee400080010ff */
[----:B---3--:R-:W-:Y:S05]  /*9140*/  @!P0 BRA `(.L_x_192) ;  /* 0xfffffffc00f08947 */ /* 0x008fea000383ffff */
[----:B------:R-:W-:Y:S05]  /*9150*/  BRA `(.L_x_193) ;  /* 0xffffffc000d07947 */ /* 0x000fea000383ffff */
.L_x_98:
[----:B------:R-:W-:-:S07]  /*9160*/  MOV R0, UR5 ;  /* 0x0000000500007c02 */ /* 0x000fce0008000f00 */
.L_x_194:
[----:B--2---:R2:W3:Y:S02]  /*9170*/  SYNCS.PHASECHK.TRANS64.TRYWAIT P0, [R0+URZ], R3 ;  /* 0x00000003000075a7 */ /* 0x0044e400080011ff */
[----:B---3--:R-:W-:Y:S05]  /*9180*/  @!P0 NANOSLEEP.SYNCS 0x989680 ;  /* 0x009896800000895d */ /* 0x008fea0003900000 */
[----:B------:R-:W3:Y:S02]  /*9190*/  @!P0 SYNCS.PHASECHK.TRANS64 P0, [R0+URZ], R3 ;  /* 0x00000003000085a7 */ /* 0x000ee400080010ff */
[----:B---3--:R-:W-:Y:S05]  /*91a0*/  @!P0 BRA `(.L_x_194) ;  /* 0xfffffffc00f08947 */ /* 0x008fea000383ffff */
[----:B------:R-:W-:Y:S05]  /*91b0*/  BRA `(.L_x_195) ;  /* 0xffffffc000dc7947 */ /* 0x000fea000383ffff */
.L_x_100:
[----:B-1----:R1:W2:Y:S02]  /*91c0*/  SYNCS.PHASECHK.TRANS64.TRYWAIT P0, [R3+URZ+0x140], R0 ;  /* 0x00014000030075a7 */ /* 0x0022a400080011ff */
[----:B--2---:R-:W-:Y:S05]  /*91d0*/  @!P0 NANOSLEEP.SYNCS 0x989680 ;  /* 0x009896800000895d */ /* 0x004fea0003900000 */
[----:B------:R-:W2:Y:S02]  /*91e0*/  @!P0 SYNCS.PHASECHK.TRANS64 P0, [R3+URZ+0x140], R0 ;  /* 0x00014000030085a7 */ /* 0x000ea400080010ff */
[----:B--2---:R-:W-:Y:S05]  /*91f0*/  @!P0 BRA `(.L_x_100) ;  /* 0xfffffffc00f08947 */ /* 0x004fea000383ffff */
[----:B------:R-:W-:Y:S05]  /*9200*/  BRA `(.L_x_196) ;  /* 0xffffffc400c87947 */ /* 0x000fea000383ffff */
.L_x_110:
[----:B-1----:R1:W2:Y:S02]  /*9210*/  SYNCS.PHASECHK.TRANS64.TRYWAIT P1, [R0+URZ+0x100], R5 ;  /* 0x00010005000075a7 */ /* 0x0022a400080211ff */
[----:B--2---:R-:W-:Y:S05]  /*9220*/  @!P1 NANOSLEEP.SYNCS 0x989680 ;  /* 0x009896800000995d */ /* 0x004fea0003900000 */
[----:B------:R-:W2:Y:S02]  /*9230*/  @!P1 SYNCS.PHASECHK.TRANS64 P1, [R0+URZ+0x100], R5 ;  /* 0x00010005000095a7 */ /* 0x000ea400080210ff */
[----:B--2---:R-:W-:Y:S05]  /*9240*/  @!P1 BRA `(.L_x_110) ;  /* 0xfffffffc00f09947 */ /* 0x004fea000383ffff */
[----:B------:R-:W-:Y:S05]  /*9250*/  BRA `(.L_x_109) ;  /* 0xffffffd400607947 */ /* 0x000fea000383ffff */
.L_x_112:
[----:B-1----:R1:W4:Y:S02]  /*9260*/  SYNCS.PHASECHK.TRANS64.TRYWAIT P0, [R102+URZ+0x160], R3 ;  /* 0x00016003660075a7 */ /* 0x00232400080011ff */
[----:B----4-:R-:W-:Y:S05]  /*9270*/  @!P0 NANOSLEEP.SYNCS 0x989680 ;  /* 0x009896800000895d */ /* 0x010fea0003900000 */
[----:B------:R-:W4:Y:S02]  /*9280*/  @!P0 SYNCS.PHASECHK.TRANS64 P0, [R102+URZ+0x160], R3 ;  /* 0x00016003660085a7 */ /* 0x000f2400080010ff */
[----:B----4-:R-:W-:Y:S05]  /*9290*/  @!P0 BRA `(.L_x_112) ;  /* 0xfffffffc00f08947 */ /* 0x010fea000383ffff */
[----:B------:R-:W-:Y:S05]  /*92a0*/  BRA `(.L_x_111) ;  /* 0xffffffd400987947 */ /* 0x000fea000383ffff */
.L_x_123:
[----:B---3--:R3:W4:Y:S02]  /*92b0*/  SYNCS.PHASECHK.TRANS64.TRYWAIT P0, [R3+URZ+0x100], R110 ;  /* 0x0001006e030075a7 */ /* 0x00872400080011ff */
[----:B----4-:R-:W-:Y:S05]  /*92c0*/  @!P0 NANOSLEEP.SYNCS 0x989680 ;  /* 0x009896800000895d */ /* 0x010fea0003900000 */
[----:B------:R-:W4:Y:S02]  /*92d0*/  @!P0 SYNCS.PHASECHK.TRANS64 P0, [R3+URZ+0x100], R110 ;  /* 0x0001006e030085a7 */ /* 0x000f2400080010ff */
[----:B----4-:R-:W-:Y:S05]  /*92e0*/  @!P0 BRA `(.L_x_123) ;  /* 0xfffffffc00f08947 */ /* 0x010fea000383ffff */
[----:B------:R-:W-:Y:S05]  /*92f0*/  BRA `(.L_x_122) ;  /* 0xffffffe000887947 */ /* 0x000fea000383ffff */
        .weak           $__internal_0_$__cuda_sm10x_tcgen05_guardrail_trap_col_being_dealloced_not_returned_by_alloc
        .type           $__internal_0_$__cuda_sm10x_tcgen05_guardrail_trap_col_being_dealloced_not_returned_by_alloc,@function
        .size           $__internal_0_$__cuda_sm10x_tcgen05_guardrail_trap_col_being_dealloced_not_returned_by_alloc,($__internal_1_$__cuda_sm10x_tcgen05_guardrail_trap_phase_invalid_during_alloc - $__internal_0_$__cuda_sm10x_tcgen05_guardrail_trap_col_being_dealloced_not_returned_by_alloc)
$__internal_0_$__cuda_sm10x_tcgen05_guardrail_trap_col_being_dealloced_not_returned_by_alloc:
[----:B------:R-:W-:Y:S05]  /*9300*/  BPT.TRAP 0x1 ;  /* 0x000000040000795c */ /* 0x000fea0000300000 */
[----:B------:R-:W-:-:S04]  /*9310*/  HFMA2 R3, -RZ, RZ, 0, 0 ;  /* 0x00000000ff037431 */ /* 0x000fc800000001ff */
[----:B------:R-:W-:Y:S05]  /*9320*/  RET.REL.NODEC R2 `(_ZN7cutlass13device_kernelINS_4gemm6kernel13GemmUniversalIN4cute5tupleIJiiiiEEENS1_10collective13CollectiveMmaINS1_35MainloopSm100TmaUmmaWarpSpecializedILi16ELi2ELi4ENS5_IJNS4_1CILi1EEENSA_ILi4EEESB_EEEEENS5_IJNSA_ILi128EEENSA_ILi64EEENSA_ILi32EEEEEENS_10bfloat16_tENS5_IJlSB_lEEESJ_SK_NS4_8TiledMMAINS4_8MMA_AtomIJNS4_20SM100_MMA_F16BF16_SSISJ_SJ_fLi128ELi64ELNS4_4UMMA5MajorE0ELSP_0ELNSO_7ScaleInE0ELSQ_0EEEEEENS4_6LayoutINS5_IJSB_SB_SB_EEENS5_IJNSA_ILi0EEESV_SV_EEEEENS5_IJNS4_10UnderscoreESY_SY_EEEEENS4_23SM90_TMA_LOAD_MULTICASTENS4_14ComposedLayoutINS4_7SwizzleILi2ELi4ELi3EEENS4_18smem_ptr_flag_bitsILi16EEENST_INS5_IJNSA_ILi8EEESH_EEENS5_IJSH_SB_EEEEEEEvNS4_8identityENS4_13SM90_TMA_LOADES1B_vS1C_EENS_8epilogue10collective18CollectiveEpilogueINS1F_23Sm100TmaWarpSpecializedILi3ELi2ELi32ELb1ELb0EEEJSI_NS5_IJNST_ISF_SB_EENST_ISH_SB_EEEEESJ_SK_SJ_SK_NS1F_6fusion15FusionCallbacksIS1J_NS1N_17LinearCombinationISJ_fSJ_fLNS_15FloatRoundStyleE2EEESI_S1M_JEEENS4_5SM1004TMEM4LOAD26SM100_TMEM_LOAD_32dp32b32xES1D_S1B_NS4_39AutoVectorizingCopyWithAssumedAlignmentILi128EEENS4_14SM90_TMA_STOREES1B_S1Y_S1Y_EEEvvEEEEvNT_6ParamsE) ;  /* 0xffffff6c02347950 */ /* 0x000fea0003c3ffff */
        .weak           $__internal_1_$__cuda_sm10x_tcgen05_guardrail_trap_phase_invalid_during_alloc
        .type           $__internal_1_$__cuda_sm10x_tcgen05_guardrail_trap_phase_invalid_during_alloc,@function
        .size           $__internal_1_$__cuda_sm10x_tcgen05_guardrail_trap_phase_invalid_during_alloc,($__internal_2_$__cuda_sm10x_tcgen05_guardrail_trap_unallocated_columns_being_dealloced - $__internal_1_$__cuda_sm10x_tcgen05_guardrail_trap_phase_invalid_during_alloc)
$__internal_1_$__cuda_sm10x_tcgen05_guardrail_trap_phase_invalid_during_alloc:
[----:B------:R-:W-:Y:S05]  /*9330*/  BPT.TRAP 0x1 ;  /* 0x000000040000795c */ /* 0x000fea0000300000 */
[----:B------:R-:W-:-:S04]  /*9340*/  MOV R5, 0x0 ;  /* 0x0000000000057802 */ /* 0x000fc80000000f00 */
[----:B------:R-:W-:Y:S05]  /*9350*/  RET.REL.NODEC R4 `(_ZN7cutlass13device_kernelINS_4gemm6kernel13GemmUniversalIN4cute5tupleIJiiiiEEENS1_10collective13CollectiveMmaINS1_35MainloopSm100TmaUmmaWarpSpecializedILi16ELi2ELi4ENS5_IJNS4_1CILi1EEENSA_ILi4EEESB_EEEEENS5_IJNSA_ILi128EEENSA_ILi64EEENSA_ILi32EEEEEENS_10bfloat16_tENS5_IJlSB_lEEESJ_SK_NS4_8TiledMMAINS4_8MMA_AtomIJNS4_20SM100_MMA_F16BF16_SSISJ_SJ_fLi128ELi64ELNS4_4UMMA5MajorE0ELSP_0ELNSO_7ScaleInE0ELSQ_0EEEEEENS4_6LayoutINS5_IJSB_SB_SB_EEENS5_IJNSA_ILi0EEESV_SV_EEEEENS5_IJNS4_10UnderscoreESY_SY_EEEEENS4_23SM90_TMA_LOAD_MULTICASTENS4_14ComposedLayoutINS4_7SwizzleILi2ELi4ELi3EEENS4_18smem_ptr_flag_bitsILi16EEENST_INS5_IJNSA_ILi8EEESH_EEENS5_IJSH_SB_EEEEEEEvNS4_8identityENS4_13SM90_TMA_LOADES1B_vS1C_EENS_8epilogue10collective18CollectiveEpilogueINS1F_23Sm100TmaWarpSpecializedILi3ELi2ELi32ELb1ELb0EEEJSI_NS5_IJNST_ISF_SB_EENST_ISH_SB_EEEEESJ_SK_SJ_SK_NS1F_6fusion15FusionCallbacksIS1J_NS1N_17LinearCombinationISJ_fSJ_fLNS_15FloatRoundStyleE2EEESI_S1M_JEEENS4_5SM1004TMEM4LOAD26SM100_TMEM_LOAD_32dp32b32xES1D_S1B_NS4_39AutoVectorizingCopyWithAssumedAlignmentILi128EEENS4_14SM90_TMA_STOREES1B_S1Y_S1Y_EEEvvEEEEvNT_6ParamsE) ;  /* 0xffffff6c04287950 */ /* 0x000fea0003c3ffff */
        .weak           $__internal_2_$__cuda_sm10x_tcgen05_guardrail_trap_unallocated_columns_being_dealloced
        .type           $__internal_2_$__cuda_sm10x_tcgen05_guardrail_trap_unallocated_columns_being_dealloced,@function
        .size           $__internal_2_$__cuda_sm10x_tcgen05_guardrail_trap_unallocated_columns_being_dealloced,(.L_x_198 - $__internal_2_$__cuda_sm10x_tcgen05_guardrail_trap_unallocated_columns_being_dealloced)
$__internal_2_$__cuda_sm10x_tcgen05_guardrail_trap_unallocated_columns_being_dealloced:
[----:B------:R-:W-:Y:S05]  /*9360*/  BPT.TRAP 0x1 ;  /* 0x000000040000795c */ /* 0x000fea0000300000 */
[----:B------:R-:W-:-:S04]  /*9370*/  HFMA2 R3, -RZ, RZ, 0, 0 ;  /* 0x00000000ff037431 */ /* 0x000fc800000001ff */
[----:B------:R-:W-:Y:S05]  /*9380*/  RET.REL.NODEC R2 `(_ZN7cutlass13device_kernelINS_4gemm6kernel13GemmUniversalIN4cute5tupleIJiiiiEEENS1_10collective13CollectiveMmaINS1_35MainloopSm100TmaUmmaWarpSpecializedILi16ELi2ELi4ENS5_IJNS4_1CILi1EEENSA_ILi4EEESB_EEEEENS5_IJNSA_ILi128EEENSA_ILi64EEENSA_ILi32EEEEEENS_10bfloat16_tENS5_IJlSB_lEEESJ_SK_NS4_8TiledMMAINS4_8MMA_AtomIJNS4_20SM100_MMA_F16BF16_SSISJ_SJ_fLi128ELi64ELNS4_4UMMA5MajorE0ELSP_0ELNSO_7ScaleInE0ELSQ_0EEEEEENS4_6LayoutINS5_IJSB_SB_SB_EEENS5_IJNSA_ILi0EEESV_SV_EEEEENS5_IJNS4_10UnderscoreESY_SY_EEEEENS4_23SM90_TMA_LOAD_MULTICASTENS4_14ComposedLayoutINS4_7SwizzleILi2ELi4ELi3EEENS4_18smem_ptr_flag_bitsILi16EEENST_INS5_IJNSA_ILi8EEESH_EEENS5_IJSH_SB_EEEEEEEvNS4_8identityENS4_13SM90_TMA_LOADES1B_vS1C_EENS_8epilogue10collective18CollectiveEpilogueINS1F_23Sm100TmaWarpSpecializedILi3ELi2ELi32ELb1ELb0EEEJSI_NS5_IJNST_ISF_SB_EENST_ISH_SB_EEEEESJ_SK_SJ_SK_NS1F_6fusion15FusionCallbacksIS1J_NS1N_17LinearCombinationISJ_fSJ_fLNS_15FloatRoundStyleE2EEESI_S1M_JEEENS4_5SM1004TMEM4LOAD26SM100_TMEM_LOAD_32dp32b32xES1D_S1B_NS4_39AutoVectorizingCopyWithAssumedAlignmentILi128EEENS4_14SM90_TMA_STOREES1B_S1Y_S1Y_EEEvvEEEEvNT_6ParamsE) ;  /* 0xffffff6c021c7950 */ /* 0x000fea0003c3ffff */
.L_x_197:
[----:B------:R-:W-:-:S00]  /*9390*/  BRA `(.L_x_197) ;  /* 0xfffffffc00fc7947 */ /* 0x000fc0000383ffff */
[----:B------:R-:W-:-:S00]  /*93a0*/  NOP ;  /* 0x0000000000007918 */ /* 0x000fc00000000000 */
        /* <DEDUP_REMOVED lines=13> */
.L_x_198:


//--------------------- .nv.global.init           --------------------------
	.section	.nv.global.init,"aw",@progbits
.nv.global.init:
	.type		$str$27,@object
	.size		$str$27,($str$28 - $str$27)
$str$27:
        /*0000*/ 	.byte	0x28, 0x61, 0x64, 0x64, 0x72, 0x65, 0x73, 0x73, 0x20, 0x26, 0x20, 0x6d, 0x61, 0x73, 0x6b, 0x29
        /*0010*/ 	.byte	0x20, 0x3d, 0x3d, 0x20, 0x30, 0x00
	.type		$str$28,@object
	.size		$str$28,($str$26 - $str$28)
$str$28:
        /*0016*/ 	.byte	0x2f, 0x74, 0x6d, 0x70, 0x2f, 0x63, 0x75, 0x74, 0x6c, 0x61, 0x73, 0x73, 0x5f, 0x73, 0x77, 0x65
        /*0026*/ 	.byte	0x65, 0x70, 0x5f, 0x73, 0x72, 0x63, 0x2f, 0x69, 0x6e, 0x63, 0x6c, 0x75, 0x64, 0x65, 0x2f, 0x63
        /*0036*/ 	.byte	0x75, 0x74, 0x65, 0x2f, 0x70, 0x6f, 0x69, 0x6e, 0x74, 0x65, 0x72, 0x5f, 0x66, 0x6c, 0x61, 0x67
        /*0046*/ 	.byte	0x67, 0x65, 0x64, 0x2e, 0x68, 0x70, 0x70, 0x00
	.type		$str$26,@object
	.size		$str$26,($str$25 - $str$26)
$str$26:
        /*004e*/ 	.byte	0x2f, 0x74, 0x6d, 0x70, 0x2f, 0x63, 0x75, 0x74, 0x6c, 0x61, 0x73, 0x73, 0x5f, 0x73, 0x77, 0x65
        /*005e*/ 	.byte	0x65, 0x70, 0x5f, 0x73, 0x72, 0x63, 0x2f, 0x69, 0x6e, 0x63, 0x6c, 0x75, 0x64, 0x65, 0x2f, 0x63
        /*006e*/ 	.byte	0x75, 0x74, 0x65, 0x2f, 0x61, 0x74, 0x6f, 0x6d, 0x2f, 0x63, 0x6f, 0x70, 0x79, 0x5f, 0x74, 0x72
        /*007e*/ 	.byte	0x61, 0x69, 0x74, 0x73, 0x5f, 0x73, 0x6d, 0x31, 0x30, 0x30, 0x2e, 0x68, 0x70, 0x70, 0x00
	.type		$str$25,@object
	.size		$str$25,(__unnamed_1 - $str$25)
$str$25:
        /*008d*/ 	.byte	0x28, 0x28, 0x75, 0x69, 0x6e, 0x74, 0x33, 0x32, 0x5f, 0x74, 0x28, 0x74, 0x68, 0x72, 0x65, 0x61
        /*009d*/ 	.byte	0x64, 0x49, 0x64, 0x78, 0x2e, 0x78, 0x29, 0x20, 0x2f, 0x20, 0x33, 0x32, 0x29, 0x20, 0x25, 0x20
        /*00ad*/ 	.byte	0x34, 0x29, 0x20, 0x3d, 0x3d, 0x20, 0x28, 0x28, 0x28, 0x74, 0x6d, 0x65, 0x6d, 0x5f, 0x61, 0x64
        /*00bd*/ 	.byte	0x64, 0x72, 0x20, 0x3e, 0x3e, 0x20, 0x31, 0x36, 0x29, 0x20, 0x2f, 0x20, 0x33, 0x32, 0x29, 0x20
        /*00cd*/ 	.byte	0x25, 0x20, 0x34, 0x29, 0x00
	.type		__unnamed_1,@object
	.size		__unnamed_1,(__unnamed_2 - __unnamed_1)
__unnamed_1:
        /*00d2*/ 	.byte	0x61, 0x75, 0x74, 0x6f, 0x20, 0x63, 0x75, 0x74, 0x65, 0x3a, 0x3a, 0x61, 0x73, 0x5f, 0x70, 0x6f
        /* <DEDUP_REMOVED lines=24> */
        /*0262*/ 	.byte	0x34, 0x30, 0x39, 0x36, 0x3e, 0x3e, 0x3e, 0x3e, 0x5d, 0x00
	.type		__unnamed_2,@object
	.size		__unnamed_2,(.L_2 - __unnamed_2)
__unnamed_2:
        /* <DEDUP_REMOVED lines=42> */
        /*050c*/ 	.byte	0x3e, 0x3e, 0x5d, 0x00
.L_2:


//--------------------- .nv.shared._ZN7cutlass13device_kernelINS_4gemm6kernel13GemmUniversalIN4cute5tupleIJiiiiEEENS1_10collective13CollectiveMmaINS1_35MainloopSm100TmaUmmaWarpSpecializedILi16ELi2ELi4ENS5_IJNS4_1CILi1EEENSA_ILi4EEESB_EEEEENS5_IJNSA_ILi128EEENSA_ILi64EEENSA_ILi32EEEEEENS_10bfloat16_tENS5_IJlSB_lEEESJ_SK_NS4_8TiledMMAINS4_8MMA_AtomIJNS4_20SM100_MMA_F16BF16_SSISJ_SJ_fLi128ELi64ELNS4_4UMMA5MajorE0ELSP_0ELNSO_7ScaleInE0ELSQ_0EEEEEENS4_6LayoutINS5_IJSB_SB_SB_EEENS5_IJNSA_ILi0EEESV_SV_EEEEENS5_IJNS4_10UnderscoreESY_SY_EEEEENS4_23SM90_TMA_LOAD_MULTICASTENS4_14ComposedLayoutINS4_7SwizzleILi2ELi4ELi3EEENS4_18smem_ptr_flag_bitsILi16EEENST_INS5_IJNSA_ILi8EEESH_EEENS5_IJSH_SB_EEEEEEEvNS4_8identityENS4_13SM90_TMA_LOADES1B_vS1C_EENS_8epilogue10collective18CollectiveEpilogueINS1F_23Sm100TmaWarpSpecializedILi3ELi2ELi32ELb1ELb0EEEJSI_NS5_IJNST_ISF_SB_EENST_ISH_SB_EEEEESJ_SK_SJ_SK_NS1F_6fusion15FusionCallbacksIS1J_NS1N_17LinearCombinationISJ_fSJ_fLNS_15FloatRoundStyleE2EEESI_S1M_JEEENS4_5SM1004TMEM4LOAD26SM100_TMEM_LOAD_32dp32b32xES1D_S1B_NS4_39AutoVectorizingCopyWithAssumedAlignmentILi128EEENS4_14SM90_TMA_STOREES1B_S1Y_S1Y_EEEvvEEEEvNT_6ParamsE --------------------------
	.section	.nv.shared._ZN7cutlass13device_kernelINS_4gemm6kernel13GemmUniversalIN4cute5tupleIJiiiiEEENS1_10collective13CollectiveMmaINS1_35MainloopSm100TmaUmmaWarpSpecializedILi16ELi2ELi4ENS5_IJNS4_1CILi1EEENSA_ILi4EEESB_EEEEENS5_IJNSA_ILi128EEENSA_ILi64EEENSA_ILi32EEEEEENS_10bfloat16_tENS5_IJlSB_lEEESJ_SK_NS4_8TiledMMAINS4_8MMA_AtomIJNS4_20SM100_MMA_F16BF16_SSISJ_SJ_fLi128ELi64ELNS4_4UMMA5MajorE0ELSP_0ELNSO_7ScaleInE0ELSQ_0EEEEEENS4_6LayoutINS5_IJSB_SB_SB_EEENS5_IJNSA_ILi0EEESV_SV_EEEEENS5_IJNS4_10UnderscoreESY_SY_EEEEENS4_23SM90_TMA_LOAD_MULTICASTENS4_14ComposedLayoutINS4_7SwizzleILi2ELi4ELi3EEENS4_18smem_ptr_flag_bitsILi16EEENST_INS5_IJNSA_ILi8EEESH_EEENS5_IJSH_SB_EEEEEEEvNS4_8identityENS4_13SM90_TMA_LOADES1B_vS1C_EENS_8epilogue10collective18CollectiveEpilogueINS1F_23Sm100TmaWarpSpecializedILi3ELi2ELi32ELb1ELb0EEEJSI_NS5_IJNST_ISF_SB_EENST_ISH_SB_EEEEESJ_SK_SJ_SK_NS1F_6fusion15FusionCallbacksIS1J_NS1N_17LinearCombinationISJ_fSJ_fLNS_15FloatRoundStyleE2EEESI_S1M_JEEENS4_5SM1004TMEM4LOAD26SM100_TMEM_LOAD_32dp32b32xES1D_S1B_NS4_39AutoVectorizingCopyWithAssumedAlignmentILi128EEENS4_14SM90_TMA_STOREES1B_S1Y_S1Y_EEEvvEEEEvNT_6ParamsE,"aw",@nobits
	.sectionflags	@""
	.align	16
	.zero		1024


//--------------------- .nv.shared.reserved.0     --------------------------
	.section	.nv.shared.reserved.0,"aw",@nobits
	.weak		__nv_reservedSMEM_offset_0_alias
	.size		__nv_reservedSMEM_offset_0_alias, 0, 64
	.other		__nv_reservedSMEM_offset_0_alias,@"STO_CUDA_RESERVED_SHARED STV_DEFAULT"
__nv_reservedSMEM_offset_0_alias:
	.zero		0
.nv.shared.reserved.0:
	.zero		64
	.weak		__nv_reservedSMEM_tcgen05_partition
	.type		__nv_reservedSMEM_tcgen05_partition,@object
	.size		__nv_reservedSMEM_tcgen05_partition,(.L_0 - __nv_reservedSMEM_tcgen05_partition)
__nv_reservedSMEM_tcgen05_partition:
	.zero		32
.L_0:


//--------------------- .nv.global                --------------------------
	.section	.nv.global,"aw",@nobits
.nv.global:
	.type		_ZN40_INTERNAL_cac87454_4_k_cu_f1ae5e62_298204cute1_E,@object
	.size		_ZN40_INTERNAL_cac87454_4_k_cu_f1ae5e62_298204cute1_E,(_ZN40_INTERNAL_cac87454_4_k_cu_f1ae5e62_298204cuda3std3__45__cpo6cbeginE - _ZN40_INTERNAL_cac87454_4_k_cu_f1ae5e62_298204cute1_E)
_ZN40_INTERNAL_cac87454_4_k_cu_f1ae5e62_298204cute1_E:
	.zero		1
	.type		_ZN40_INTERNAL_cac87454_4_k_cu_f1ae5e62_298204cuda3std3__45__cpo6cbeginE,@object
	.size		_ZN40_INTERNAL_cac87454_4_k_cu_f1ae5e62_298204cuda3std3__45__cpo6cbeginE,(_ZN40_INTERNAL_cac87454_4_k_cu_f1ae5e62_298204cuda3std3__48in_placeE - _ZN40_INTERNAL_cac87454_4_k_cu_f1ae5e62_298204cuda3std3__45__cpo6cbeginE)
_ZN40_INTERNAL_cac87454_4_k_cu_f1ae5e62_298204cuda3std3__45__cpo6cbeginE:
	.zero		1
	.type		_ZN40_INTERNAL_cac87454_4_k_cu_f1ae5e62_298204cuda3std3__48in_placeE,@object
	.size		_ZN40_INTERNAL_cac87454_4_k_cu_f1ae5e62_298204cuda3std3__48in_placeE,(_ZN40_INTERNAL_cac87454_4_k_cu_f1ae5e62_298204cuda3std6ranges3__45__cpo9iter_moveE - _ZN40_INTERNAL_cac87454_4_k_cu_f1ae5e62_298204cuda3std3__48in_placeE)
_ZN40_INTERNAL_cac87454_4_k_cu_f1ae5e62_298204cuda3std3__48in_placeE:
	.zero		1
	.type		_ZN40_INTERNAL_cac87454_4_k_cu_f1ae5e62_298204cuda3std6ranges3__45__cpo9iter_moveE,@object
	.size		_ZN40_INTERNAL_cac87454_4_k_cu_f1ae5e62_298204cuda3std6ranges3__45__cpo9iter_moveE,(_ZN40_INTERNAL_cac87454_4_k_cu_f1ae5e62_298204cuda3std3__45__cpo5beginE - _ZN40_INTERNAL_cac87454_4_k_cu_f1ae5e62_298204cuda3std6ranges3__45__cpo9iter_moveE)
_ZN40_INTERNAL_cac87454_4_k_cu_f1ae5e62_298204cuda3std6ranges3__45__cpo9iter_moveE:
	.zero		1
	.type		_ZN40_INTERNAL_cac87454_4_k_cu_f1ae5e62_298204cuda3std3__45__cpo5beginE,@object
	.size		_ZN40_INTERNAL_cac87454_4_k_cu_f1ae5e62_298204cuda3std3__45__cpo5beginE,(_ZN40_INTERNAL_cac87454_4_k_cu_f1ae5e62_298204cuda3std3__442_GLOBAL__N__cac87454_4_k_cu_f1ae5e62_298206ignoreE - _ZN40_INTERNAL_cac87454_4_k_cu_f1ae5e62_298204cuda3std3__45__cpo5beginE)
_ZN40_INTERNAL_cac87454_4_k_cu_f1ae5e62_298204cuda3std3__45__cpo5beginE:
	.zero		1
	.type		_ZN40_INTERNAL_cac87454_4_k_cu_f1ae5e62_298204cuda3std3__442_GLOBAL__N__cac87454_4_k_cu_f1ae5e62_298206ignoreE,@object
	.size		_ZN40_INTERNAL_cac87454_4_k_cu_f1ae5e62_298204cuda3std3__442_GLOBAL__N__cac87454_4_k_cu_f1ae5e62_298206ignoreE,(_ZN40_INTERNAL_cac87454_4_k_cu_f1ae5e62_298204cute7productE - _ZN40_INTERNAL_cac87454_4_k_cu_f1ae5e62_298204cuda3std3__442_GLOBAL__N__cac87454_4_k_cu_f1ae5e62_298206ignoreE)
_ZN40_INTERNAL_cac87454_4_k_cu_f1ae5e62_298204cuda3std3__442_GLOBAL__N__cac87454_4_k_cu_f1ae5e62_298206ignoreE:
	.zero		1
	.type		_ZN40_INTERNAL_cac87454_4_k_cu_f1ae5e62_298204cute7productE,@object
	.size		_ZN40_INTERNAL_cac87454_4_k_cu_f1ae5e62_298204cute7productE,(_ZN40_INTERNAL_cac87454_4_k_cu_f1ae5e62_298204cuda3std3__45__cpo3endE - _ZN40_INTERNAL_cac87454_4_k_cu_f1ae5e62_298204cute7productE)
_ZN40_INTERNAL_cac87454_4_k_cu_f1ae5e62_298204cute7productE:
	.zero		1
	.type		_ZN40_INTERNAL_cac87454_4_k_cu_f1ae5e62_298204cuda3std3__45__cpo3endE,@object
	.size		_ZN40_INTERNAL_cac87454_4_k_cu_f1ae5e62_298204cuda3std3__45__cpo3endE,(_ZN40_INTERNAL_cac87454_4_k_cu_f1ae5e62_298204cuda3std3__419piecewise_constructE - _ZN40_INTERNAL_cac87454_4_k_cu_f1ae5e62_298204cuda3std3__45__cpo3endE)
_ZN40_INTERNAL_cac87454_4_k_cu_f1ae5e62_298204cuda3std3__45__cpo3endE:
	.zero		1
	.type		_ZN40_INTERNAL_cac87454_4_k_cu_f1ae5e62_298204cuda3std3__419piecewise_constructE,@object
	.size		_ZN40_INTERNAL_cac87454_4_k_cu_f1ae5e62_298204cuda3std3__419piecewise_constructE,(_ZN40_INTERNAL_cac87454_4_k_cu_f1ae5e62_298204cuda3std3__45__cpo4cendE - _ZN40_INTERNAL_cac87454_4_k_cu_f1ae5e62_298204cuda3std3__419piecewise_constructE)
_ZN40_INTERNAL_cac87454_4_k_cu_f1ae5e62_298204cuda3std3__419piecewise_constructE:
	.zero		1
	.type		_ZN40_INTERNAL_cac87454_4_k_cu_f1ae5e62_298204cuda3std3__45__cpo4cendE,@object
	.size		_ZN40_INTERNAL_cac87454_4_k_cu_f1ae5e62_298204cuda3std3__45__cpo4cendE,(_ZN40_INTERNAL_cac87454_4_k_cu_f1ae5e62_298204cuda3std6ranges3__45__cpo4swapE - _ZN40_INTERNAL_cac87454_4_k_cu_f1ae5e62_298204cuda3std3__45__cpo4cendE)
_ZN40_INTERNAL_cac87454_4_k_cu_f1ae5e62_298204cuda3std3__45__cpo4cendE:
	.zero		1
	.type		_ZN40_INTERNAL_cac87454_4_k_cu_f1ae5e62_298204cuda3std6ranges3__45__cpo4swapE,@object
	.size		_ZN40_INTERNAL_cac87454_4_k_cu_f1ae5e62_298204cuda3std6ranges3__45__cpo4swapE,(.L_10 - _ZN40_INTERNAL_cac87454_4_k_cu_f1ae5e62_298204cuda3std6ranges3__45__cpo4swapE)
_ZN40_INTERNAL_cac87454_4_k_cu_f1ae5e62_298204cuda3std6ranges3__45__cpo4swapE:
	.zero		1
.L_10:


//--------------------- .nv.constant0._ZN7cutlass13device_kernelINS_4gemm6kernel13GemmUniversalIN4cute5tupleIJiiiiEEENS1_10collective13CollectiveMmaINS1_35MainloopSm100TmaUmmaWarpSpecializedILi16ELi2ELi4ENS5_IJNS4_1CILi1EEENSA_ILi4EEESB_EEEEENS5_IJNSA_ILi128EEENSA_ILi64EEENSA_ILi32EEEEEENS_10bfloat16_tENS5_IJlSB_lEEESJ_SK_NS4_8TiledMMAINS4_8MMA_AtomIJNS4_20SM100_MMA_F16BF16_SSISJ_SJ_fLi128ELi64ELNS4_4UMMA5MajorE0ELSP_0ELNSO_7ScaleInE0ELSQ_0EEEEEENS4_6LayoutINS5_IJSB_SB_SB_EEENS5_IJNSA_ILi0EEESV_SV_EEEEENS5_IJNS4_10UnderscoreESY_SY_EEEEENS4_23SM90_TMA_LOAD_MULTICASTENS4_14ComposedLayoutINS4_7SwizzleILi2ELi4ELi3EEENS4_18smem_ptr_flag_bitsILi16EEENST_INS5_IJNSA_ILi8EEESH_EEENS5_IJSH_SB_EEEEEEEvNS4_8identityENS4_13SM90_TMA_LOADES1B_vS1C_EENS_8epilogue10collective18CollectiveEpilogueINS1F_23Sm100TmaWarpSpecializedILi3ELi2ELi32ELb1ELb0EEEJSI_NS5_IJNST_ISF_SB_EENST_ISH_SB_EEEEESJ_SK_SJ_SK_NS1F_6fusion15FusionCallbacksIS1J_NS1N_17LinearCombinationISJ_fSJ_fLNS_15FloatRoundStyleE2EEESI_S1M_JEEENS4_5SM1004TMEM4LOAD26SM100_TMEM_LOAD_32dp32b32xES1D_S1B_NS4_39AutoVectorizingCopyWithAssumedAlignmentILi128EEENS4_14SM90_TMA_STOREES1B_S1Y_S1Y_EEEvvEEEEvNT_6ParamsE --------------------------
	.section	.nv.constant0._ZN7cutlass13device_kernelINS_4gemm6kernel13GemmUniversalIN4cute5tupleIJiiiiEEENS1_10collective13CollectiveMmaINS1_35MainloopSm100TmaUmmaWarpSpecializedILi16ELi2ELi4ENS5_IJNS4_1CILi1EEENSA_ILi4EEESB_EEEEENS5_IJNSA_ILi128EEENSA_ILi64EEENSA_ILi32EEEEEENS_10bfloat16_tENS5_IJlSB_lEEESJ_SK_NS4_8TiledMMAINS4_8MMA_AtomIJNS4_20SM100_MMA_F16BF16_SSISJ_SJ_fLi128ELi64ELNS4_4UMMA5MajorE0ELSP_0ELNSO_7ScaleInE0ELSQ_0EEEEEENS4_6LayoutINS5_IJSB_SB_SB_EEENS5_IJNSA_ILi0EEESV_SV_EEEEENS5_IJNS4_10UnderscoreESY_SY_EEEEENS4_23SM90_TMA_LOAD_MULTICASTENS4_14ComposedLayoutINS4_7SwizzleILi2ELi4ELi3EEENS4_18smem_ptr_flag_bitsILi16EEENST_INS5_IJNSA_ILi8EEESH_EEENS5_IJSH_SB_EEEEEEEvNS4_8identityENS4_13SM90_TMA_LOADES1B_vS1C_EENS_8epilogue10collective18CollectiveEpilogueINS1F_23Sm100TmaWarpSpecializedILi3ELi2ELi32ELb1ELb0EEEJSI_NS5_IJNST_ISF_SB_EENST_ISH_SB_EEEEESJ_SK_SJ_SK_NS1F_6fusion15FusionCallbacksIS1J_NS1N_17LinearCombinationISJ_fSJ_fLNS_15FloatRoundStyleE2EEESI_S1M_JEEENS4_5SM1004TMEM4LOAD26SM100_TMEM_LOAD_32dp32b32xES1D_S1B_NS4_39AutoVectorizingCopyWithAssumedAlignmentILi128EEENS4_14SM90_TMA_STOREES1B_S1Y_S1Y_EEEvvEEEEvNT_6ParamsE,"a",@progbits
	.sectionflags	@""
	.align	4
.nv.constant0._ZN7cutlass13device_kernelINS_4gemm6kernel13GemmUniversalIN4cute5tupleIJiiiiEEENS1_10collective13CollectiveMmaINS1_35MainloopSm100TmaUmmaWarpSpecializedILi16ELi2ELi4ENS5_IJNS4_1CILi1EEENSA_ILi4EEESB_EEEEENS5_IJNSA_ILi128EEENSA_ILi64EEENSA_ILi32EEEEEENS_10bfloat16_tENS5_IJlSB_lEEESJ_SK_NS4_8TiledMMAINS4_8MMA_AtomIJNS4_20SM100_MMA_F16BF16_SSISJ_SJ_fLi128ELi64ELNS4_4UMMA5MajorE0ELSP_0ELNSO_7ScaleInE0ELSQ_0EEEEEENS4_6LayoutINS5_IJSB_SB_SB_EEENS5_IJNSA_ILi0EEESV_SV_EEEEENS5_IJNS4_10UnderscoreESY_SY_EEEEENS4_23SM90_TMA_LOAD_MULTICASTENS4_14ComposedLayoutINS4_7SwizzleILi2ELi4ELi3EEENS4_18smem_ptr_flag_bitsILi16EEENST_INS5_IJNSA_ILi8EEESH_EEENS5_IJSH_SB_EEEEEEEvNS4_8identityENS4_13SM90_TMA_LOADES1B_vS1C_EENS_8epilogue10collective18CollectiveEpilogueINS1F_23Sm100TmaWarpSpecializedILi3ELi2ELi32ELb1ELb0EEEJSI_NS5_IJNST_ISF_SB_EENST_ISH_SB_EEEEESJ_SK_SJ_SK_NS1F_6fusion15FusionCallbacksIS1J_NS1N_17LinearCombinationISJ_fSJ_fLNS_15FloatRoundStyleE2EEESI_S1M_JEEENS4_5SM1004TMEM4LOAD26SM100_TMEM_LOAD_32dp32b32xES1D_S1B_NS4_39AutoVectorizingCopyWithAssumedAlignmentILi128EEENS4_14SM90_TMA_STOREES1B_S1Y_S1Y_EEEvvEEEEvNT_6ParamsE:
	.zero		2944


//--------------------- SYMBOLS --------------------------

	.type		.nv.reservedSmem.offset0,@object
	.size		.nv.reservedSmem.offset0,0x4
	.type		.nv.reservedSmem.cap,@object
	.size		.nv.reservedSmem.cap,0x4
	.type		__assertfail,@function
